//
// Generated by NVIDIA NVVM Compiler
//
// Compiler Build ID: CL-36424714
// Cuda compilation tools, release 13.0, V13.0.88
// Based on NVVM 20.0.0
//

.version 9.0
.target sm_100
.address_size 64

	// .globl	_Z16globalBinCounterPiS_ii
.global .align 4 .u32 gTileCounter;
// _ZZ8oneSweepPiS_S_S_iiE12counter_full has been demoted
// _ZZ8oneSweepPiS_S_S_iiE11tile_offset has been demoted
.extern .shared .align 16 .b8 local_counter[];

.visible .entry _Z16globalBinCounterPiS_ii(
	.param .u64 .ptr .align 1 _Z16globalBinCounterPiS_ii_param_0,
	.param .u64 .ptr .align 1 _Z16globalBinCounterPiS_ii_param_1,
	.param .u32 _Z16globalBinCounterPiS_ii_param_2,
	.param .u32 _Z16globalBinCounterPiS_ii_param_3
)
{
	.reg .pred 	%p<18>;
	.reg .b32 	%r<231>;
	.reg .b64 	%rd<9>;

	ld.param.u64 	%rd3, [_Z16globalBinCounterPiS_ii_param_0];
	ld.param.u64 	%rd4, [_Z16globalBinCounterPiS_ii_param_1];
	ld.param.u32 	%r34, [_Z16globalBinCounterPiS_ii_param_2];
	ld.param.u32 	%r35, [_Z16globalBinCounterPiS_ii_param_3];
	mov.u32 	%r230, %tid.x;
	and.b32  	%r223, %r230, 31;
	shl.b32 	%r36, %r230, 3;
	and.b32  	%r37, %r36, 7936;
	mul.lo.s32 	%r3, %r34, %r37;
	shl.b32 	%r4, %r34, 8;
	setp.ge.s32 	%p1, %r223, %r4;
	@%p1 bra 	$L__BB0_6;
	not.b32 	%r38, %r223;
	add.s32 	%r39, %r4, %r38;
	shr.u32 	%r40, %r39, 5;
	add.s32 	%r5, %r40, 1;
	setp.lt.u32 	%p2, %r39, 480;
	@%p2 bra 	$L__BB0_4;
	and.b32  	%r6, %r5, 268435440;
	mov.b32 	%r222, 0;
$L__BB0_3:
	.pragma "nounroll";
	add.s32 	%r42, %r3, %r223;
	shl.b32 	%r43, %r42, 2;
	mov.u32 	%r44, local_counter;
	add.s32 	%r45, %r44, %r43;
	mov.b32 	%r46, 0;
	st.shared.u32 	[%r45], %r46;
	st.shared.u32 	[%r45+128], %r46;
	st.shared.u32 	[%r45+256], %r46;
	st.shared.u32 	[%r45+384], %r46;
	st.shared.u32 	[%r45+512], %r46;
	st.shared.u32 	[%r45+640], %r46;
	st.shared.u32 	[%r45+768], %r46;
	st.shared.u32 	[%r45+896], %r46;
	st.shared.u32 	[%r45+1024], %r46;
	st.shared.u32 	[%r45+1152], %r46;
	st.shared.u32 	[%r45+1280], %r46;
	st.shared.u32 	[%r45+1408], %r46;
	st.shared.u32 	[%r45+1536], %r46;
	st.shared.u32 	[%r45+1664], %r46;
	st.shared.u32 	[%r45+1792], %r46;
	st.shared.u32 	[%r45+1920], %r46;
	add.s32 	%r223, %r223, 512;
	add.s32 	%r222, %r222, 16;
	setp.ne.s32 	%p3, %r222, %r6;
	@%p3 bra 	$L__BB0_3;
$L__BB0_4:
	and.b32  	%r47, %r5, 8;
	setp.eq.s32 	%p4, %r47, 0;
	@%p4 bra 	$L__BB0_6;
	add.s32 	%r48, %r3, %r223;
	shl.b32 	%r49, %r48, 2;
	mov.u32 	%r50, local_counter;
	add.s32 	%r51, %r50, %r49;
	mov.b32 	%r52, 0;
	st.shared.u32 	[%r51], %r52;
	st.shared.u32 	[%r51+128], %r52;
	st.shared.u32 	[%r51+256], %r52;
	st.shared.u32 	[%r51+384], %r52;
	st.shared.u32 	[%r51+512], %r52;
	st.shared.u32 	[%r51+640], %r52;
	st.shared.u32 	[%r51+768], %r52;
	st.shared.u32 	[%r51+896], %r52;
$L__BB0_6:
	bar.sync 	0;
	mov.u32 	%r53, %ctaid.x;
	mov.u32 	%r12, %ntid.x;
	mad.lo.s32 	%r224, %r53, %r12, %r230;
	setp.ge.s32 	%p5, %r224, %r35;
	@%p5 bra 	$L__BB0_17;
	setp.lt.s32 	%p6, %r34, 1;
	@%p6 bra 	$L__BB0_17;
	and.b32  	%r14, %r34, 3;
	and.b32  	%r15, %r34, 2147483644;
	cvta.to.global.u64 	%rd1, %rd3;
	mov.u32 	%r54, %nctaid.x;
	mul.lo.s32 	%r16, %r54, %r12;
$L__BB0_9:
	setp.lt.u32 	%p7, %r34, 4;
	mul.wide.s32 	%rd5, %r224, 4;
	add.s64 	%rd6, %rd1, %rd5;
	ld.global.u32 	%r18, [%rd6];
	mov.b32 	%r226, 0;
	@%p7 bra 	$L__BB0_12;
	and.b32  	%r57, %r18, 255;
	add.s32 	%r19, %r57, %r3;
	mov.b32 	%r225, 0;
$L__BB0_11:
	shl.b32 	%r58, %r225, 8;
	add.s32 	%r59, %r58, %r19;
	shl.b32 	%r60, %r59, 2;
	mov.u32 	%r61, local_counter;
	add.s32 	%r62, %r61, %r60;
	atom.shared.add.u32 	%r63, [%r62], 1;
	add.s32 	%r64, %r225, 1;
	shl.b32 	%r65, %r64, 3;
	shr.s32 	%r66, %r18, %r65;
	and.b32  	%r67, %r66, 255;
	shl.b32 	%r68, %r64, 8;
	or.b32  	%r69, %r68, %r67;
	add.s32 	%r70, %r3, %r69;
	shl.b32 	%r71, %r70, 2;
	add.s32 	%r72, %r61, %r71;
	atom.shared.add.u32 	%r73, [%r72], 1;
	add.s32 	%r74, %r225, 2;
	shl.b32 	%r75, %r74, 3;
	shr.s32 	%r76, %r18, %r75;
	and.b32  	%r77, %r76, 255;
	shl.b32 	%r78, %r74, 8;
	or.b32  	%r79, %r78, %r77;
	add.s32 	%r80, %r3, %r79;
	shl.b32 	%r81, %r80, 2;
	add.s32 	%r82, %r61, %r81;
	atom.shared.add.u32 	%r83, [%r82], 1;
	add.s32 	%r84, %r225, 3;
	shl.b32 	%r85, %r84, 3;
	shr.s32 	%r86, %r18, %r85;
	and.b32  	%r87, %r86, 255;
	shl.b32 	%r88, %r84, 8;
	or.b32  	%r89, %r88, %r87;
	add.s32 	%r90, %r3, %r89;
	shl.b32 	%r91, %r90, 2;
	add.s32 	%r92, %r61, %r91;
	atom.shared.add.u32 	%r93, [%r92], 1;
	add.s32 	%r225, %r225, 4;
	setp.ne.s32 	%p8, %r225, %r15;
	mov.u32 	%r226, %r15;
	@%p8 bra 	$L__BB0_11;
$L__BB0_12:
	setp.eq.s32 	%p9, %r14, 0;
	@%p9 bra 	$L__BB0_16;
	setp.eq.s32 	%p10, %r14, 1;
	and.b32  	%r94, %r18, 255;
	shl.b32 	%r95, %r226, 8;
	or.b32  	%r96, %r95, %r94;
	add.s32 	%r97, %r3, %r96;
	shl.b32 	%r98, %r97, 2;
	mov.u32 	%r99, local_counter;
	add.s32 	%r100, %r99, %r98;
	atom.shared.add.u32 	%r101, [%r100], 1;
	@%p10 bra 	$L__BB0_16;
	setp.eq.s32 	%p11, %r14, 2;
	add.s32 	%r102, %r226, 1;
	shl.b32 	%r103, %r102, 3;
	shr.s32 	%r104, %r18, %r103;
	and.b32  	%r105, %r104, 255;
	shl.b32 	%r106, %r102, 8;
	or.b32  	%r107, %r106, %r105;
	add.s32 	%r108, %r3, %r107;
	shl.b32 	%r109, %r108, 2;
	add.s32 	%r111, %r99, %r109;
	atom.shared.add.u32 	%r112, [%r111], 1;
	@%p11 bra 	$L__BB0_16;
	add.s32 	%r113, %r226, 2;
	shl.b32 	%r114, %r113, 3;
	shr.s32 	%r115, %r18, %r114;
	and.b32  	%r116, %r115, 255;
	shl.b32 	%r117, %r113, 8;
	or.b32  	%r118, %r117, %r116;
	add.s32 	%r119, %r3, %r118;
	shl.b32 	%r120, %r119, 2;
	add.s32 	%r122, %r99, %r120;
	atom.shared.add.u32 	%r123, [%r122], 1;
$L__BB0_16:
	add.s32 	%r224, %r224, %r16;
	setp.lt.s32 	%p12, %r224, %r35;
	@%p12 bra 	$L__BB0_9;
$L__BB0_17:
	bar.sync 	0;
	shl.b32 	%r24, %r34, 3;
	setp.ge.s32 	%p13, %r230, %r24;
	@%p13 bra 	$L__BB0_22;
	mov.u32 	%r127, local_counter;
	mov.u32 	%r227, %r230;
$L__BB0_19:
	shl.b32 	%r126, %r227, 10;
	add.s32 	%r26, %r127, %r126;
	mov.b32 	%r229, 0;
	mov.b32 	%r228, 64;
$L__BB0_20:
	add.s32 	%r128, %r26, %r228;
	ld.shared.v4.u32 	{%r129, %r130, %r131, %r132}, [%r128+-64];
	add.s32 	%r133, %r129, %r229;
	add.s32 	%r134, %r130, %r133;
	add.s32 	%r135, %r131, %r134;
	st.shared.v4.u32 	[%r128+-64], {%r229, %r133, %r134, %r135};
	add.s32 	%r136, %r132, %r135;
	ld.shared.v4.u32 	{%r137, %r138, %r139, %r140}, [%r128+-48];
	add.s32 	%r141, %r137, %r136;
	add.s32 	%r142, %r138, %r141;
	add.s32 	%r143, %r139, %r142;
	st.shared.v4.u32 	[%r128+-48], {%r136, %r141, %r142, %r143};
	add.s32 	%r144, %r140, %r143;
	ld.shared.v4.u32 	{%r145, %r146, %r147, %r148}, [%r128+-32];
	add.s32 	%r149, %r145, %r144;
	add.s32 	%r150, %r146, %r149;
	add.s32 	%r151, %r147, %r150;
	st.shared.v4.u32 	[%r128+-32], {%r144, %r149, %r150, %r151};
	add.s32 	%r152, %r148, %r151;
	ld.shared.v4.u32 	{%r153, %r154, %r155, %r156}, [%r128+-16];
	add.s32 	%r157, %r153, %r152;
	add.s32 	%r158, %r154, %r157;
	add.s32 	%r159, %r155, %r158;
	st.shared.v4.u32 	[%r128+-16], {%r152, %r157, %r158, %r159};
	add.s32 	%r160, %r156, %r159;
	ld.shared.v4.u32 	{%r161, %r162, %r163, %r164}, [%r128];
	add.s32 	%r165, %r161, %r160;
	add.s32 	%r166, %r162, %r165;
	add.s32 	%r167, %r163, %r166;
	st.shared.v4.u32 	[%r128], {%r160, %r165, %r166, %r167};
	add.s32 	%r168, %r164, %r167;
	ld.shared.v4.u32 	{%r169, %r170, %r171, %r172}, [%r128+16];
	add.s32 	%r173, %r169, %r168;
	add.s32 	%r174, %r170, %r173;
	add.s32 	%r175, %r171, %r174;
	st.shared.v4.u32 	[%r128+16], {%r168, %r173, %r174, %r175};
	add.s32 	%r176, %r172, %r175;
	ld.shared.v4.u32 	{%r177, %r178, %r179, %r180}, [%r128+32];
	add.s32 	%r181, %r177, %r176;
	add.s32 	%r182, %r178, %r181;
	add.s32 	%r183, %r179, %r182;
	st.shared.v4.u32 	[%r128+32], {%r176, %r181, %r182, %r183};
	add.s32 	%r184, %r180, %r183;
	ld.shared.v4.u32 	{%r185, %r186, %r187, %r188}, [%r128+48];
	add.s32 	%r189, %r185, %r184;
	add.s32 	%r190, %r186, %r189;
	add.s32 	%r191, %r187, %r190;
	st.shared.v4.u32 	[%r128+48], {%r184, %r189, %r190, %r191};
	add.s32 	%r229, %r188, %r191;
	add.s32 	%r228, %r228, 128;
	setp.ne.s32 	%p14, %r228, 1088;
	@%p14 bra 	$L__BB0_20;
	add.s32 	%r227, %r227, %r12;
	setp.lt.s32 	%p15, %r227, %r24;
	@%p15 bra 	$L__BB0_19;
$L__BB0_22:
	bar.sync 	0;
	setp.ge.s32 	%p16, %r230, %r4;
	@%p16 bra 	$L__BB0_25;
	cvta.to.global.u64 	%rd2, %rd4;
	mov.u32 	%r193, local_counter;
	shl.b32 	%r196, %r4, 2;
	shl.b32 	%r203, %r34, 11;
	shl.b32 	%r210, %r34, 12;
$L__BB0_24:
	shl.b32 	%r192, %r230, 2;
	add.s32 	%r194, %r193, %r192;
	ld.shared.u32 	%r195, [%r194];
	add.s32 	%r197, %r194, %r196;
	ld.shared.u32 	%r198, [%r197];
	add.s32 	%r199, %r198, %r195;
	add.s32 	%r200, %r197, %r196;
	ld.shared.u32 	%r201, [%r200];
	add.s32 	%r202, %r201, %r199;
	add.s32 	%r204, %r197, %r203;
	ld.shared.u32 	%r205, [%r204];
	add.s32 	%r206, %r205, %r202;
	add.s32 	%r207, %r204, %r196;
	ld.shared.u32 	%r208, [%r207];
	add.s32 	%r209, %r208, %r206;
	add.s32 	%r211, %r197, %r210;
	ld.shared.u32 	%r212, [%r211];
	add.s32 	%r213, %r212, %r209;
	add.s32 	%r214, %r211, %r196;
	ld.shared.u32 	%r215, [%r214];
	add.s32 	%r216, %r215, %r213;
	add.s32 	%r217, %r211, %r203;
	ld.shared.u32 	%r218, [%r217];
	add.s32 	%r219, %r218, %r216;
	mul.wide.s32 	%rd7, %r230, 4;
	add.s64 	%rd8, %rd2, %rd7;
	atom.global.add.u32 	%r220, [%rd8], %r219;
	add.s32 	%r230, %r230, %r12;
	setp.lt.s32 	%p17, %r230, %r4;
	@%p17 bra 	$L__BB0_24;
$L__BB0_25:
	ret;

}
	// .globl	_Z8oneSweepPiS_S_S_ii
.visible .entry _Z8oneSweepPiS_S_S_ii(
	.param .u64 .ptr .align 1 _Z8oneSweepPiS_S_S_ii_param_0,
	.param .u64 .ptr .align 1 _Z8oneSweepPiS_S_S_ii_param_1,
	.param .u64 .ptr .align 1 _Z8oneSweepPiS_S_S_ii_param_2,
	.param .u64 .ptr .align 1 _Z8oneSweepPiS_S_S_ii_param_3,
	.param .u32 _Z8oneSweepPiS_S_S_ii_param_4,
	.param .u32 _Z8oneSweepPiS_S_S_ii_param_5
)
{
	.local .align 16 .b8 	__local_depot1[64];
	.reg .b64 	%SP;
	.reg .b64 	%SPL;
	.reg .pred 	%p<79>;
	.reg .b32 	%r<660>;
	.reg .b64 	%rd<98>;
	// demoted variable
	.shared .align 4 .b8 _ZZ8oneSweepPiS_S_S_iiE12counter_full[9216];
	// demoted variable
	.shared .align 4 .b8 _ZZ8oneSweepPiS_S_S_iiE11tile_offset[1024];
	mov.u64 	%SPL, __local_depot1;
	ld.param.u64 	%rd18, [_Z8oneSweepPiS_S_S_ii_param_1];
	ld.param.u64 	%rd19, [_Z8oneSweepPiS_S_S_ii_param_2];
	ld.param.u64 	%rd20, [_Z8oneSweepPiS_S_S_ii_param_3];
	ld.param.u32 	%r233, [_Z8oneSweepPiS_S_S_ii_param_4];
	ld.param.u32 	%r234, [_Z8oneSweepPiS_S_S_ii_param_5];
	cvta.to.global.u64 	%rd1, %rd20;
	cvta.to.global.u64 	%rd2, %rd18;
	cvta.to.global.u64 	%rd3, %rd19;
	add.u64 	%rd4, %SPL, 0;
	add.u64 	%rd5, %SPL, 32;
	mov.u32 	%r1, %ctaid.x;
	add.s32 	%r235, %r233, 2047;
	shr.s32 	%r236, %r235, 31;
	shr.u32 	%r237, %r236, 21;
	add.s32 	%r238, %r235, %r237;
	shr.s32 	%r239, %r238, 11;
	setp.ge.s32 	%p1, %r1, %r239;
	@%p1 bra 	$L__BB1_93;
	mov.u32 	%r654, %tid.x;
	and.b32  	%r3, %r654, 31;
	mov.u32 	%r4, %ntid.x;
	shr.u32 	%r5, %r4, 5;
	shl.b32 	%r6, %r1, 11;
	shl.b32 	%r240, %r654, 3;
	and.b32  	%r7, %r240, 7936;
	or.b32  	%r241, %r3, %r6;
	add.s32 	%r8, %r241, %r7;
	add.s32 	%r242, %r7, %r6;
	add.s32 	%r9, %r242, 256;
	shl.b32 	%r10, %r5, 8;
	add.s32 	%r11, %r10, 256;
	setp.ge.u32 	%p2, %r654, %r11;
	@%p2 bra 	$L__BB1_8;
	add.s32 	%r243, %r654, %r4;
	max.u32 	%r244, %r243, %r11;
	setp.lt.u32 	%p3, %r243, %r11;
	selp.u32 	%r245, 1, 0, %p3;
	add.s32 	%r246, %r243, %r245;
	sub.s32 	%r247, %r244, %r246;
	div.u32 	%r248, %r247, %r4;
	add.s32 	%r12, %r248, %r245;
	and.b32  	%r249, %r12, 3;
	setp.eq.s32 	%p4, %r249, 3;
	mov.u32 	%r599, %r654;
	@%p4 bra 	$L__BB1_5;
	add.s32 	%r250, %r12, 1;
	and.b32  	%r251, %r250, 3;
	shl.b32 	%r252, %r654, 2;
	mov.u32 	%r253, _ZZ8oneSweepPiS_S_S_iiE12counter_full;
	add.s32 	%r596, %r253, %r252;
	shl.b32 	%r14, %r4, 2;
	neg.s32 	%r595, %r251;
	mad.lo.s32 	%r599, %r4, %r251, %r654;
$L__BB1_4:
	.pragma "nounroll";
	mov.b32 	%r254, 0;
	st.shared.u32 	[%r596], %r254;
	add.s32 	%r596, %r596, %r14;
	add.s32 	%r595, %r595, 1;
	setp.ne.s32 	%p5, %r595, 0;
	@%p5 bra 	$L__BB1_4;
$L__BB1_5:
	setp.lt.u32 	%p6, %r12, 3;
	@%p6 bra 	$L__BB1_8;
	shl.b32 	%r22, %r4, 2;
	shl.b32 	%r255, %r599, 2;
	mov.u32 	%r256, _ZZ8oneSweepPiS_S_S_iiE12counter_full;
	add.s32 	%r598, %r256, %r255;
	shl.b32 	%r24, %r4, 4;
	shl.b32 	%r25, %r4, 3;
	mul.lo.s32 	%r26, %r4, 12;
$L__BB1_7:
	mov.b32 	%r257, 0;
	st.shared.u32 	[%r598], %r257;
	add.s32 	%r258, %r598, %r22;
	st.shared.u32 	[%r258], %r257;
	add.s32 	%r259, %r598, %r25;
	st.shared.u32 	[%r259], %r257;
	add.s32 	%r260, %r598, %r26;
	st.shared.u32 	[%r260], %r257;
	add.s32 	%r599, %r599, %r22;
	add.s32 	%r598, %r598, %r24;
	setp.lt.u32 	%p7, %r599, %r11;
	@%p7 bra 	$L__BB1_7;
$L__BB1_8:
	bar.sync 	0;
	mov.b32 	%r261, 0;
	st.local.v4.u32 	[%rd4], {%r261, %r261, %r261, %r261};
	bar.sync 	0;
	setp.ge.u32 	%p8, %r8, %r9;
	@%p8 bra 	$L__BB1_35;
	shl.b32 	%r31, %r234, 3;
	mov.b32 	%r263, -1;
	shl.b32 	%r264, %r263, %r3;
	not.b32 	%r32, %r264;
	add.s32 	%r265, %r9, -256;
	add.s32 	%r266, %r265, %r3;
	add.s32 	%r267, %r266, 32;
	max.u32 	%r268, %r267, %r9;
	not.b32 	%r269, %r3;
	add.s32 	%r270, %r268, %r269;
	sub.s32 	%r271, %r270, %r265;
	shr.u32 	%r272, %r271, 5;
	add.s32 	%r33, %r272, 1;
	and.b32  	%r34, %r33, 3;
	setp.lt.u32 	%p9, %r271, 96;
	mov.b32 	%r605, 0;
	mov.u32 	%r616, %r8;
	@%p9 bra 	$L__BB1_28;
	and.b32  	%r275, %r33, 268435452;
	neg.s32 	%r600, %r275;
	mov.b32 	%r605, 0;
	mov.b32 	%r601, 64;
	mov.u32 	%r602, %r8;
$L__BB1_11:
	ld.param.u64 	%rd93, [_Z8oneSweepPiS_S_S_ii_param_0];
	setp.ge.s32 	%p10, %r602, %r233;
	setp.lt.s32 	%p11, %r602, %r233;
	mov.b32 	%r276, -1;
	vote.sync.ballot.b32 	%r40, %p11, %r276;
	cvta.to.global.u64 	%rd23, %rd93;
	mul.wide.u32 	%rd24, %r602, 4;
	add.s64 	%rd6, %rd23, %rd24;
	@%p10 bra 	$L__BB1_15;
	ld.global.u32 	%r277, [%rd6];
	add.s32 	%r278, %r601, -64;
	shr.u32 	%r41, %r278, 5;
	mul.wide.u32 	%rd25, %r41, 4;
	add.s64 	%rd26, %rd5, %rd25;
	st.local.u32 	[%rd26], %r277;
	shr.s32 	%r279, %r277, %r31;
	and.b32  	%r42, %r279, 255;
	match.any.sync.b32 	%r43, %r42, %r40;
	brev.b32 	%r280, %r43;
	bfind.shiftamt.u32 	%r44, %r280;
	setp.ne.s32 	%p13, %r3, %r44;
	@%p13 bra 	$L__BB1_14;
	popc.b32 	%r281, %r43;
	shl.b32 	%r282, %r42, 2;
	shl.b32 	%r283, %r654, 5;
	and.b32  	%r284, %r283, 31744;
	or.b32  	%r285, %r284, %r282;
	mov.u32 	%r286, _ZZ8oneSweepPiS_S_S_iiE12counter_full;
	add.s32 	%r287, %r286, %r285;
	ld.shared.u32 	%r605, [%r287];
	add.s32 	%r288, %r605, %r281;
	st.shared.u32 	[%r287], %r288;
$L__BB1_14:
	shfl.sync.idx.b32	%r605|%p14, %r605, %r44, 31, %r43;
	and.b32  	%r289, %r43, %r32;
	popc.b32 	%r290, %r289;
	add.s32 	%r291, %r605, %r290;
	mul.wide.u32 	%rd27, %r41, 4;
	add.s64 	%rd28, %rd4, %rd27;
	st.local.u32 	[%rd28], %r291;
$L__BB1_15:
	add.s32 	%r49, %r602, 32;
	setp.ge.s32 	%p15, %r49, %r233;
	setp.lt.s32 	%p16, %r49, %r233;
	mov.b32 	%r292, -1;
	vote.sync.ballot.b32 	%r50, %p16, %r292;
	@%p15 bra 	$L__BB1_19;
	ld.global.u32 	%r293, [%rd6+128];
	add.s32 	%r294, %r601, -32;
	shr.u32 	%r51, %r294, 5;
	mul.wide.u32 	%rd29, %r51, 4;
	add.s64 	%rd30, %rd5, %rd29;
	st.local.u32 	[%rd30], %r293;
	shr.s32 	%r295, %r293, %r31;
	and.b32  	%r52, %r295, 255;
	match.any.sync.b32 	%r53, %r52, %r50;
	brev.b32 	%r296, %r53;
	bfind.shiftamt.u32 	%r54, %r296;
	setp.ne.s32 	%p18, %r3, %r54;
	@%p18 bra 	$L__BB1_18;
	popc.b32 	%r297, %r53;
	shl.b32 	%r298, %r52, 2;
	shl.b32 	%r299, %r654, 5;
	and.b32  	%r300, %r299, 31744;
	or.b32  	%r301, %r300, %r298;
	mov.u32 	%r302, _ZZ8oneSweepPiS_S_S_iiE12counter_full;
	add.s32 	%r303, %r302, %r301;
	ld.shared.u32 	%r605, [%r303];
	add.s32 	%r304, %r605, %r297;
	st.shared.u32 	[%r303], %r304;
$L__BB1_18:
	shfl.sync.idx.b32	%r605|%p19, %r605, %r54, 31, %r53;
	and.b32  	%r305, %r53, %r32;
	popc.b32 	%r306, %r305;
	add.s32 	%r307, %r605, %r306;
	mul.wide.u32 	%rd31, %r51, 4;
	add.s64 	%rd32, %rd4, %rd31;
	st.local.u32 	[%rd32], %r307;
$L__BB1_19:
	add.s32 	%r59, %r49, 32;
	setp.ge.s32 	%p20, %r59, %r233;
	setp.lt.s32 	%p21, %r59, %r233;
	mov.b32 	%r308, -1;
	vote.sync.ballot.b32 	%r60, %p21, %r308;
	@%p20 bra 	$L__BB1_23;
	ld.global.u32 	%r309, [%rd6+256];
	shr.u32 	%r61, %r601, 5;
	mul.wide.u32 	%rd33, %r61, 4;
	add.s64 	%rd34, %rd5, %rd33;
	st.local.u32 	[%rd34], %r309;
	shr.s32 	%r310, %r309, %r31;
	and.b32  	%r62, %r310, 255;
	match.any.sync.b32 	%r63, %r62, %r60;
	brev.b32 	%r311, %r63;
	bfind.shiftamt.u32 	%r64, %r311;
	setp.ne.s32 	%p23, %r3, %r64;
	@%p23 bra 	$L__BB1_22;
	popc.b32 	%r312, %r63;
	shl.b32 	%r313, %r62, 2;
	shl.b32 	%r314, %r654, 5;
	and.b32  	%r315, %r314, 31744;
	or.b32  	%r316, %r315, %r313;
	mov.u32 	%r317, _ZZ8oneSweepPiS_S_S_iiE12counter_full;
	add.s32 	%r318, %r317, %r316;
	ld.shared.u32 	%r605, [%r318];
	add.s32 	%r319, %r605, %r312;
	st.shared.u32 	[%r318], %r319;
$L__BB1_22:
	shfl.sync.idx.b32	%r605|%p24, %r605, %r64, 31, %r63;
	and.b32  	%r320, %r63, %r32;
	popc.b32 	%r321, %r320;
	add.s32 	%r322, %r605, %r321;
	mul.wide.u32 	%rd35, %r61, 4;
	add.s64 	%rd36, %rd4, %rd35;
	st.local.u32 	[%rd36], %r322;
$L__BB1_23:
	add.s32 	%r69, %r59, 32;
	setp.ge.s32 	%p25, %r69, %r233;
	setp.lt.s32 	%p26, %r69, %r233;
	mov.b32 	%r323, -1;
	vote.sync.ballot.b32 	%r70, %p26, %r323;
	@%p25 bra 	$L__BB1_27;
	ld.global.u32 	%r324, [%rd6+384];
	add.s32 	%r325, %r601, 32;
	shr.u32 	%r71, %r325, 5;
	mul.wide.u32 	%rd37, %r71, 4;
	add.s64 	%rd38, %rd5, %rd37;
	st.local.u32 	[%rd38], %r324;
	shr.s32 	%r326, %r324, %r31;
	and.b32  	%r72, %r326, 255;
	match.any.sync.b32 	%r73, %r72, %r70;
	brev.b32 	%r327, %r73;
	bfind.shiftamt.u32 	%r74, %r327;
	setp.ne.s32 	%p28, %r3, %r74;
	@%p28 bra 	$L__BB1_26;
	popc.b32 	%r328, %r73;
	shl.b32 	%r329, %r72, 2;
	shl.b32 	%r330, %r654, 5;
	and.b32  	%r331, %r330, 31744;
	or.b32  	%r332, %r331, %r329;
	mov.u32 	%r333, _ZZ8oneSweepPiS_S_S_iiE12counter_full;
	add.s32 	%r334, %r333, %r332;
	ld.shared.u32 	%r605, [%r334];
	add.s32 	%r335, %r605, %r328;
	st.shared.u32 	[%r334], %r335;
$L__BB1_26:
	shfl.sync.idx.b32	%r605|%p29, %r605, %r74, 31, %r73;
	and.b32  	%r336, %r73, %r32;
	popc.b32 	%r337, %r336;
	add.s32 	%r338, %r605, %r337;
	mul.wide.u32 	%rd39, %r71, 4;
	add.s64 	%rd40, %rd4, %rd39;
	st.local.u32 	[%rd40], %r338;
$L__BB1_27:
	add.s32 	%r616, %r602, 128;
	add.s32 	%r601, %r601, 128;
	add.s32 	%r600, %r600, 4;
	setp.ne.s32 	%p30, %r600, 0;
	add.s32 	%r602, %r69, 32;
	@%p30 bra 	$L__BB1_11;
$L__BB1_28:
	setp.eq.s32 	%p31, %r34, 0;
	@%p31 bra 	$L__BB1_35;
	ld.param.u64 	%rd94, [_Z8oneSweepPiS_S_S_ii_param_0];
	sub.s32 	%r615, %r616, %r8;
	mul.wide.u32 	%rd41, %r616, 4;
	cvta.to.global.u64 	%rd42, %rd94;
	add.s64 	%rd95, %rd42, %rd41;
	neg.s32 	%r614, %r34;
$L__BB1_30:
	.pragma "nounroll";
	setp.ge.s32 	%p32, %r616, %r233;
	setp.lt.s32 	%p33, %r616, %r233;
	mov.b32 	%r339, -1;
	vote.sync.ballot.b32 	%r91, %p33, %r339;
	@%p32 bra 	$L__BB1_34;
	ld.global.u32 	%r340, [%rd95];
	shr.s32 	%r341, %r615, 31;
	shr.u32 	%r342, %r341, 27;
	add.s32 	%r343, %r615, %r342;
	shr.s32 	%r92, %r343, 5;
	mul.wide.s32 	%rd43, %r92, 4;
	add.s64 	%rd44, %rd5, %rd43;
	st.local.u32 	[%rd44], %r340;
	shr.s32 	%r344, %r340, %r31;
	and.b32  	%r93, %r344, 255;
	match.any.sync.b32 	%r94, %r93, %r91;
	brev.b32 	%r345, %r94;
	bfind.shiftamt.u32 	%r95, %r345;
	setp.ne.s32 	%p35, %r3, %r95;
	@%p35 bra 	$L__BB1_33;
	popc.b32 	%r346, %r94;
	shl.b32 	%r347, %r93, 2;
	shl.b32 	%r348, %r654, 5;
	and.b32  	%r349, %r348, 31744;
	or.b32  	%r350, %r349, %r347;
	mov.u32 	%r351, _ZZ8oneSweepPiS_S_S_iiE12counter_full;
	add.s32 	%r352, %r351, %r350;
	ld.shared.u32 	%r605, [%r352];
	add.s32 	%r353, %r605, %r346;
	st.shared.u32 	[%r352], %r353;
$L__BB1_33:
	shfl.sync.idx.b32	%r605|%p36, %r605, %r95, 31, %r94;
	and.b32  	%r354, %r94, %r32;
	popc.b32 	%r355, %r354;
	add.s32 	%r356, %r605, %r355;
	mul.wide.s32 	%rd45, %r92, 4;
	add.s64 	%rd46, %rd4, %rd45;
	st.local.u32 	[%rd46], %r356;
$L__BB1_34:
	add.s32 	%r616, %r616, 32;
	add.s32 	%r615, %r615, 32;
	add.s64 	%rd95, %rd95, 128;
	add.s32 	%r614, %r614, 1;
	setp.ne.s32 	%p37, %r614, 0;
	@%p37 bra 	$L__BB1_30;
$L__BB1_35:
	bar.sync 	0;
	setp.gt.u32 	%p38, %r654, 255;
	@%p38 bra 	$L__BB1_44;
	setp.lt.u32 	%p39, %r4, 32;
	mov.b32 	%r629, 0;
	@%p39 bra 	$L__BB1_43;
	add.s32 	%r360, %r5, -1;
	and.b32  	%r103, %r5, 3;
	setp.lt.u32 	%p40, %r360, 3;
	mov.b32 	%r624, 0;
	mov.u32 	%r629, %r624;
	@%p40 bra 	$L__BB1_40;
	and.b32  	%r624, %r5, 60;
	shr.u32 	%r362, %r4, 5;
	and.b32  	%r363, %r362, 134217724;
	neg.s32 	%r621, %r363;
	shl.b32 	%r364, %r654, 2;
	mov.u32 	%r365, _ZZ8oneSweepPiS_S_S_iiE12counter_full;
	add.s32 	%r366, %r364, %r365;
	add.s32 	%r620, %r366, 2048;
	mov.b32 	%r629, 0;
$L__BB1_39:
	ld.shared.u32 	%r367, [%r620+-2048];
	st.shared.u32 	[%r620+-2048], %r629;
	add.s32 	%r368, %r367, %r629;
	ld.shared.u32 	%r369, [%r620+-1024];
	st.shared.u32 	[%r620+-1024], %r368;
	add.s32 	%r370, %r369, %r368;
	ld.shared.u32 	%r371, [%r620];
	st.shared.u32 	[%r620], %r370;
	add.s32 	%r372, %r371, %r370;
	ld.shared.u32 	%r373, [%r620+1024];
	st.shared.u32 	[%r620+1024], %r372;
	add.s32 	%r629, %r373, %r372;
	add.s32 	%r621, %r621, 4;
	add.s32 	%r620, %r620, 4096;
	setp.ne.s32 	%p41, %r621, 0;
	@%p41 bra 	$L__BB1_39;
$L__BB1_40:
	setp.eq.s32 	%p42, %r103, 0;
	@%p42 bra 	$L__BB1_43;
	shl.b32 	%r374, %r624, 10;
	shl.b32 	%r375, %r654, 2;
	add.s32 	%r376, %r374, %r375;
	mov.u32 	%r377, _ZZ8oneSweepPiS_S_S_iiE12counter_full;
	add.s32 	%r627, %r377, %r376;
	neg.s32 	%r626, %r103;
$L__BB1_42:
	.pragma "nounroll";
	ld.shared.u32 	%r378, [%r627];
	st.shared.u32 	[%r627], %r629;
	add.s32 	%r629, %r378, %r629;
	add.s32 	%r627, %r627, 1024;
	add.s32 	%r626, %r626, 1;
	setp.ne.s32 	%p43, %r626, 0;
	@%p43 bra 	$L__BB1_42;
$L__BB1_43:
	add.s32 	%r379, %r10, %r654;
	shl.b32 	%r380, %r379, 2;
	mov.u32 	%r381, _ZZ8oneSweepPiS_S_S_iiE12counter_full;
	add.s32 	%r382, %r381, %r380;
	st.shared.u32 	[%r382], %r629;
$L__BB1_44:
	setp.gt.u32 	%p44, %r654, 255;
	bar.sync 	0;
	setp.eq.s32 	%p45, %r1, 0;
	selp.b32 	%r125, -2147483648, 1073741824, %p45;
	@%p44 bra 	$L__BB1_51;
	shl.b32 	%r126, %r1, 8;
	add.s32 	%r383, %r654, %r4;
	max.u32 	%r384, %r383, 256;
	setp.lt.u32 	%p46, %r383, 256;
	selp.u32 	%r385, 1, 0, %p46;
	add.s32 	%r386, %r383, %r385;
	sub.s32 	%r387, %r384, %r386;
	div.u32 	%r388, %r387, %r4;
	add.s32 	%r127, %r388, %r385;
	and.b32  	%r389, %r127, 3;
	setp.eq.s32 	%p47, %r389, 3;
	mov.u32 	%r639, %r654;
	@%p47 bra 	$L__BB1_48;
	add.s32 	%r390, %r127, 1;
	and.b32  	%r391, %r390, 3;
	shl.b32 	%r392, %r654, 2;
	mov.u32 	%r393, _ZZ8oneSweepPiS_S_S_iiE12counter_full;
	add.s32 	%r394, %r392, %r393;
	add.s32 	%r632, %r394, 8192;
	shl.b32 	%r129, %r4, 2;
	add.s32 	%r631, %r654, %r126;
	neg.s32 	%r630, %r391;
	mad.lo.s32 	%r639, %r4, %r391, %r654;
$L__BB1_47:
	.pragma "nounroll";
	membar.gl;
	ld.shared.u32 	%r395, [%r632];
	or.b32  	%r396, %r395, %r125;
	mul.wide.u32 	%rd47, %r631, 4;
	add.s64 	%rd48, %rd3, %rd47;
	st.global.u32 	[%rd48], %r396;
	add.s32 	%r632, %r632, %r129;
	add.s32 	%r631, %r631, %r4;
	add.s32 	%r630, %r630, 1;
	setp.ne.s32 	%p48, %r630, 0;
	@%p48 bra 	$L__BB1_47;
$L__BB1_48:
	setp.lt.u32 	%p49, %r127, 3;
	@%p49 bra 	$L__BB1_51;
	shl.b32 	%r140, %r4, 2;
	shl.b32 	%r397, %r639, 2;
	mov.u32 	%r398, _ZZ8oneSweepPiS_S_S_iiE12counter_full;
	add.s32 	%r399, %r397, %r398;
	add.s32 	%r638, %r399, 8192;
	shl.b32 	%r142, %r4, 4;
	shl.b32 	%r143, %r4, 3;
	mul.lo.s32 	%r144, %r4, 12;
	add.s32 	%r634, %r639, %r126;
	add.s32 	%r637, %r634, %r4;
	shl.b32 	%r400, %r4, 1;
	add.s32 	%r636, %r634, %r400;
	mad.lo.s32 	%r635, %r4, 3, %r634;
$L__BB1_50:
	membar.gl;
	ld.shared.u32 	%r401, [%r638];
	or.b32  	%r402, %r401, %r125;
	mul.wide.u32 	%rd49, %r634, 4;
	add.s64 	%rd50, %rd3, %rd49;
	st.global.u32 	[%rd50], %r402;
	membar.gl;
	add.s32 	%r403, %r638, %r140;
	ld.shared.u32 	%r404, [%r403];
	or.b32  	%r405, %r404, %r125;
	mul.wide.u32 	%rd51, %r637, 4;
	add.s64 	%rd52, %rd3, %rd51;
	st.global.u32 	[%rd52], %r405;
	membar.gl;
	add.s32 	%r406, %r638, %r143;
	ld.shared.u32 	%r407, [%r406];
	or.b32  	%r408, %r407, %r125;
	mul.wide.u32 	%rd53, %r636, 4;
	add.s64 	%rd54, %rd3, %rd53;
	st.global.u32 	[%rd54], %r408;
	membar.gl;
	add.s32 	%r409, %r638, %r144;
	ld.shared.u32 	%r410, [%r409];
	or.b32  	%r411, %r410, %r125;
	mul.wide.u32 	%rd55, %r635, 4;
	add.s64 	%rd56, %rd3, %rd55;
	st.global.u32 	[%rd56], %r411;
	add.s32 	%r639, %r639, %r140;
	add.s32 	%r638, %r638, %r142;
	add.s32 	%r637, %r637, %r140;
	add.s32 	%r636, %r636, %r140;
	add.s32 	%r635, %r635, %r140;
	add.s32 	%r634, %r634, %r140;
	setp.lt.u32 	%p50, %r639, 256;
	@%p50 bra 	$L__BB1_50;
$L__BB1_51:
	setp.gt.u32 	%p51, %r654, 255;
	bar.sync 	0;
	@%p51 bra 	$L__BB1_58;
	add.s32 	%r412, %r654, %r4;
	max.u32 	%r413, %r412, 256;
	setp.lt.u32 	%p52, %r412, 256;
	selp.u32 	%r414, 1, 0, %p52;
	add.s32 	%r415, %r412, %r414;
	sub.s32 	%r416, %r413, %r415;
	div.u32 	%r417, %r416, %r4;
	add.s32 	%r161, %r417, %r414;
	and.b32  	%r418, %r161, 3;
	setp.eq.s32 	%p53, %r418, 3;
	mov.u32 	%r644, %r654;
	@%p53 bra 	$L__BB1_55;
	add.s32 	%r419, %r161, 1;
	and.b32  	%r420, %r419, 3;
	shl.b32 	%r421, %r654, 2;
	mov.u32 	%r422, _ZZ8oneSweepPiS_S_S_iiE11tile_offset;
	add.s32 	%r641, %r422, %r421;
	shl.b32 	%r163, %r4, 2;
	neg.s32 	%r640, %r420;
	mad.lo.s32 	%r644, %r4, %r420, %r654;
$L__BB1_54:
	.pragma "nounroll";
	mov.b32 	%r423, 0;
	st.shared.u32 	[%r641], %r423;
	add.s32 	%r641, %r641, %r163;
	add.s32 	%r640, %r640, 1;
	setp.ne.s32 	%p54, %r640, 0;
	@%p54 bra 	$L__BB1_54;
$L__BB1_55:
	setp.lt.u32 	%p55, %r161, 3;
	@%p55 bra 	$L__BB1_58;
	shl.b32 	%r171, %r4, 2;
	shl.b32 	%r424, %r644, 2;
	mov.u32 	%r425, _ZZ8oneSweepPiS_S_S_iiE11tile_offset;
	add.s32 	%r643, %r425, %r424;
	shl.b32 	%r173, %r4, 4;
	shl.b32 	%r174, %r4, 3;
	mul.lo.s32 	%r175, %r4, 12;
$L__BB1_57:
	mov.b32 	%r426, 0;
	st.shared.u32 	[%r643], %r426;
	add.s32 	%r427, %r643, %r171;
	st.shared.u32 	[%r427], %r426;
	add.s32 	%r428, %r643, %r174;
	st.shared.u32 	[%r428], %r426;
	add.s32 	%r429, %r643, %r175;
	st.shared.u32 	[%r429], %r426;
	add.s32 	%r644, %r644, %r171;
	add.s32 	%r643, %r643, %r173;
	setp.lt.u32 	%p56, %r644, 256;
	@%p56 bra 	$L__BB1_57;
$L__BB1_58:
	setp.eq.s32 	%p57, %r1, 0;
	bar.sync 	0;
	@%p57 bra 	$L__BB1_69;
	setp.gt.u32 	%p58, %r654, 255;
	@%p58 bra 	$L__BB1_68;
	shl.b32 	%r180, %r1, 8;
	add.s32 	%r181, %r180, -256;
	mov.u32 	%r431, _ZZ8oneSweepPiS_S_S_iiE11tile_offset;
	mov.u32 	%r645, %r654;
$L__BB1_61:
	shl.b32 	%r430, %r645, 2;
	add.s32 	%r183, %r431, %r430;
	mov.u32 	%r646, %r181;
$L__BB1_62:
	membar.gl;
	add.s32 	%r432, %r646, %r645;
	mul.wide.u32 	%rd57, %r432, 4;
	add.s64 	%rd58, %rd3, %rd57;
	ld.global.u32 	%r185, [%rd58];
	setp.gt.s32 	%p59, %r185, -1;
	@%p59 bra 	$L__BB1_64;
	and.b32  	%r433, %r185, 1073741823;
	ld.shared.u32 	%r434, [%r183];
	add.s32 	%r435, %r434, %r433;
	st.shared.u32 	[%r183], %r435;
	bra.uni 	$L__BB1_67;
$L__BB1_64:
	setp.lt.u32 	%p60, %r185, 1073741824;
	@%p60 bra 	$L__BB1_66;
	and.b32  	%r436, %r185, 1073741823;
	ld.shared.u32 	%r437, [%r183];
	add.s32 	%r438, %r437, %r436;
	st.shared.u32 	[%r183], %r438;
	add.s32 	%r646, %r646, -256;
$L__BB1_66:
	setp.gt.s32 	%p61, %r646, -1;
	@%p61 bra 	$L__BB1_62;
$L__BB1_67:
	membar.gl;
	mov.u32 	%r440, _ZZ8oneSweepPiS_S_S_iiE12counter_full;
	add.s32 	%r441, %r440, %r430;
	ld.shared.u32 	%r442, [%r441+8192];
	ld.shared.u32 	%r443, [%r183];
	add.s32 	%r444, %r443, %r442;
	or.b32  	%r445, %r444, -2147483648;
	add.s32 	%r446, %r180, %r645;
	mul.wide.u32 	%rd59, %r446, 4;
	add.s64 	%rd60, %rd3, %rd59;
	st.global.u32 	[%rd60], %r445;
	add.s32 	%r645, %r645, %r4;
	setp.lt.u32 	%p62, %r645, 256;
	@%p62 bra 	$L__BB1_61;
$L__BB1_68:
	bar.sync 	0;
$L__BB1_69:
	setp.gt.u32 	%p63, %r654, 255;
	@%p63 bra 	$L__BB1_76;
	shl.b32 	%r189, %r234, 8;
	add.s32 	%r447, %r654, %r4;
	max.u32 	%r448, %r447, 256;
	setp.lt.u32 	%p64, %r447, 256;
	selp.u32 	%r449, 1, 0, %p64;
	add.s32 	%r450, %r447, %r449;
	sub.s32 	%r451, %r448, %r450;
	div.u32 	%r452, %r451, %r4;
	add.s32 	%r190, %r452, %r449;
	and.b32  	%r453, %r190, 3;
	setp.eq.s32 	%p65, %r453, 3;
	@%p65 bra 	$L__BB1_73;
	add.s32 	%r454, %r190, 1;
	and.b32  	%r455, %r454, 3;
	shl.b32 	%r456, %r654, 2;
	mov.u32 	%r457, _ZZ8oneSweepPiS_S_S_iiE11tile_offset;
	add.s32 	%r650, %r457, %r456;
	shl.b32 	%r192, %r4, 2;
	add.s32 	%r649, %r654, %r189;
	neg.s32 	%r648, %r455;
	mad.lo.s32 	%r654, %r4, %r455, %r654;
$L__BB1_72:
	.pragma "nounroll";
	mul.wide.s32 	%rd61, %r649, 4;
	add.s64 	%rd62, %rd1, %rd61;
	ld.global.u32 	%r458, [%rd62];
	ld.shared.u32 	%r459, [%r650];
	add.s32 	%r460, %r459, %r458;
	st.shared.u32 	[%r650], %r460;
	add.s32 	%r650, %r650, %r192;
	add.s32 	%r649, %r649, %r4;
	add.s32 	%r648, %r648, 1;
	setp.ne.s32 	%p66, %r648, 0;
	@%p66 bra 	$L__BB1_72;
$L__BB1_73:
	setp.lt.u32 	%p67, %r190, 3;
	@%p67 bra 	$L__BB1_76;
	shl.b32 	%r203, %r4, 2;
	shl.b32 	%r461, %r654, 2;
	mov.u32 	%r462, _ZZ8oneSweepPiS_S_S_iiE11tile_offset;
	add.s32 	%r653, %r462, %r461;
	shl.b32 	%r205, %r4, 4;
	shl.b32 	%r206, %r4, 3;
	mul.lo.s32 	%r207, %r4, 12;
	mul.wide.u32 	%rd63, %r4, 4;
	add.s64 	%rd10, %rd1, %rd63;
	add.s32 	%r652, %r654, %r189;
	mul.wide.u32 	%rd64, %r4, 8;
	add.s64 	%rd11, %rd1, %rd64;
	mul.wide.u32 	%rd65, %r4, 12;
	add.s64 	%rd12, %rd1, %rd65;
$L__BB1_75:
	mul.wide.s32 	%rd66, %r652, 4;
	add.s64 	%rd67, %rd10, %rd66;
	add.s64 	%rd68, %rd11, %rd66;
	add.s64 	%rd69, %rd12, %rd66;
	add.s64 	%rd70, %rd1, %rd66;
	ld.global.u32 	%r463, [%rd70];
	ld.shared.u32 	%r464, [%r653];
	add.s32 	%r465, %r464, %r463;
	st.shared.u32 	[%r653], %r465;
	ld.global.u32 	%r466, [%rd67];
	add.s32 	%r467, %r653, %r203;
	ld.shared.u32 	%r468, [%r467];
	add.s32 	%r469, %r468, %r466;
	st.shared.u32 	[%r467], %r469;
	ld.global.u32 	%r470, [%rd68];
	add.s32 	%r471, %r653, %r206;
	ld.shared.u32 	%r472, [%r471];
	add.s32 	%r473, %r472, %r470;
	st.shared.u32 	[%r471], %r473;
	ld.global.u32 	%r474, [%rd69];
	add.s32 	%r475, %r653, %r207;
	ld.shared.u32 	%r476, [%r475];
	add.s32 	%r477, %r476, %r474;
	st.shared.u32 	[%r475], %r477;
	add.s32 	%r654, %r654, %r203;
	add.s32 	%r653, %r653, %r205;
	add.s32 	%r652, %r652, %r203;
	setp.lt.u32 	%p68, %r654, 256;
	@%p68 bra 	$L__BB1_75;
$L__BB1_76:
	setp.ge.u32 	%p69, %r8, %r9;
	bar.sync 	0;
	@%p69 bra 	$L__BB1_93;
	shl.b32 	%r215, %r234, 3;
	mov.u32 	%r478, %tid.x;
	shl.b32 	%r479, %r478, 3;
	and.b32  	%r216, %r479, 7936;
	add.s32 	%r480, %r9, -256;
	add.s32 	%r481, %r480, %r3;
	add.s32 	%r482, %r481, 32;
	max.u32 	%r483, %r482, %r9;
	not.b32 	%r484, %r3;
	add.s32 	%r485, %r483, %r484;
	sub.s32 	%r217, %r485, %r480;
	and.b32  	%r486, %r485, 96;
	setp.eq.s32 	%p70, %r486, 96;
	mov.u32 	%r657, %r8;
	@%p70 bra 	$L__BB1_82;
	shr.u32 	%r487, %r217, 5;
	add.s32 	%r488, %r487, 1;
	and.b32  	%r489, %r488, 3;
	neg.s32 	%r655, %r489;
	add.s32 	%r490, %r6, %r7;
	shl.b32 	%r491, %r488, 5;
	and.b32  	%r492, %r491, 96;
	add.s32 	%r493, %r490, %r492;
	add.s32 	%r657, %r493, %r3;
	mov.u64 	%rd96, %rd4;
	mov.u64 	%rd97, %rd5;
	mov.u32 	%r656, %r8;
$L__BB1_79:
	.pragma "nounroll";
	setp.ge.s32 	%p71, %r656, %r233;
	@%p71 bra 	$L__BB1_81;
	ld.local.u32 	%r494, [%rd97];
	shr.s32 	%r495, %r494, %r215;
	and.b32  	%r496, %r495, 255;
	shl.b32 	%r497, %r495, 2;
	and.b32  	%r498, %r497, 1020;
	mov.u32 	%r499, _ZZ8oneSweepPiS_S_S_iiE11tile_offset;
	add.s32 	%r500, %r499, %r498;
	ld.shared.u32 	%r501, [%r500];
	add.s32 	%r502, %r216, %r496;
	shl.b32 	%r503, %r502, 2;
	mov.u32 	%r504, _ZZ8oneSweepPiS_S_S_iiE12counter_full;
	add.s32 	%r505, %r504, %r503;
	ld.shared.u32 	%r506, [%r505];
	add.s32 	%r507, %r506, %r501;
	ld.local.u32 	%r508, [%rd96];
	add.s32 	%r509, %r507, %r508;
	mul.wide.s32 	%rd71, %r509, 4;
	add.s64 	%rd72, %rd2, %rd71;
	st.global.u32 	[%rd72], %r494;
$L__BB1_81:
	add.s32 	%r656, %r656, 32;
	add.s64 	%rd97, %rd97, 4;
	add.s64 	%rd96, %rd96, 4;
	add.s32 	%r655, %r655, 1;
	setp.ne.s32 	%p72, %r655, 0;
	@%p72 bra 	$L__BB1_79;
$L__BB1_82:
	setp.lt.u32 	%p73, %r217, 96;
	@%p73 bra 	$L__BB1_93;
	add.s32 	%r658, %r657, 64;
	sub.s32 	%r659, %r658, %r8;
$L__BB1_84:
	add.s32 	%r229, %r658, -64;
	setp.ge.s32 	%p74, %r229, %r233;
	@%p74 bra 	$L__BB1_86;
	add.s32 	%r510, %r659, -64;
	shr.s32 	%r511, %r510, 31;
	shr.u32 	%r512, %r511, 27;
	add.s32 	%r513, %r510, %r512;
	shr.s32 	%r514, %r513, 5;
	mul.wide.s32 	%rd73, %r514, 4;
	add.s64 	%rd74, %rd5, %rd73;
	ld.local.u32 	%r515, [%rd74];
	shr.s32 	%r516, %r515, %r215;
	and.b32  	%r517, %r516, 255;
	shl.b32 	%r518, %r516, 2;
	and.b32  	%r519, %r518, 1020;
	mov.u32 	%r520, _ZZ8oneSweepPiS_S_S_iiE11tile_offset;
	add.s32 	%r521, %r520, %r519;
	ld.shared.u32 	%r522, [%r521];
	add.s32 	%r523, %r216, %r517;
	shl.b32 	%r524, %r523, 2;
	mov.u32 	%r525, _ZZ8oneSweepPiS_S_S_iiE12counter_full;
	add.s32 	%r526, %r525, %r524;
	ld.shared.u32 	%r527, [%r526];
	add.s32 	%r528, %r527, %r522;
	add.s64 	%rd75, %rd4, %rd73;
	ld.local.u32 	%r529, [%rd75];
	add.s32 	%r530, %r528, %r529;
	mul.wide.s32 	%rd76, %r530, 4;
	add.s64 	%rd77, %rd2, %rd76;
	st.global.u32 	[%rd77], %r515;
$L__BB1_86:
	add.s32 	%r531, %r229, 32;
	setp.ge.s32 	%p75, %r531, %r233;
	@%p75 bra 	$L__BB1_88;
	add.s32 	%r532, %r659, -32;
	shr.s32 	%r533, %r532, 31;
	shr.u32 	%r534, %r533, 27;
	add.s32 	%r535, %r532, %r534;
	shr.s32 	%r536, %r535, 5;
	mul.wide.s32 	%rd78, %r536, 4;
	add.s64 	%rd79, %rd5, %rd78;
	ld.local.u32 	%r537, [%rd79];
	shr.s32 	%r538, %r537, %r215;
	and.b32  	%r539, %r538, 255;
	shl.b32 	%r540, %r538, 2;
	and.b32  	%r541, %r540, 1020;
	mov.u32 	%r542, _ZZ8oneSweepPiS_S_S_iiE11tile_offset;
	add.s32 	%r543, %r542, %r541;
	ld.shared.u32 	%r544, [%r543];
	add.s32 	%r545, %r216, %r539;
	shl.b32 	%r546, %r545, 2;
	mov.u32 	%r547, _ZZ8oneSweepPiS_S_S_iiE12counter_full;
	add.s32 	%r548, %r547, %r546;
	ld.shared.u32 	%r549, [%r548];
	add.s32 	%r550, %r549, %r544;
	add.s64 	%rd80, %rd4, %rd78;
	ld.local.u32 	%r551, [%rd80];
	add.s32 	%r552, %r550, %r551;
	mul.wide.s32 	%rd81, %r552, 4;
	add.s64 	%rd82, %rd2, %rd81;
	st.global.u32 	[%rd82], %r537;
$L__BB1_88:
	setp.ge.s32 	%p76, %r658, %r233;
	@%p76 bra 	$L__BB1_90;
	shr.s32 	%r553, %r659, 31;
	shr.u32 	%r554, %r553, 27;
	add.s32 	%r555, %r659, %r554;
	shr.s32 	%r556, %r555, 5;
	mul.wide.s32 	%rd83, %r556, 4;
	add.s64 	%rd84, %rd5, %rd83;
	ld.local.u32 	%r557, [%rd84];
	shr.s32 	%r558, %r557, %r215;
	and.b32  	%r559, %r558, 255;
	shl.b32 	%r560, %r558, 2;
	and.b32  	%r561, %r560, 1020;
	mov.u32 	%r562, _ZZ8oneSweepPiS_S_S_iiE11tile_offset;
	add.s32 	%r563, %r562, %r561;
	ld.shared.u32 	%r564, [%r563];
	add.s32 	%r565, %r216, %r559;
	shl.b32 	%r566, %r565, 2;
	mov.u32 	%r567, _ZZ8oneSweepPiS_S_S_iiE12counter_full;
	add.s32 	%r568, %r567, %r566;
	ld.shared.u32 	%r569, [%r568];
	add.s32 	%r570, %r569, %r564;
	add.s64 	%rd85, %rd4, %rd83;
	ld.local.u32 	%r571, [%rd85];
	add.s32 	%r572, %r570, %r571;
	mul.wide.s32 	%rd86, %r572, 4;
	add.s64 	%rd87, %rd2, %rd86;
	st.global.u32 	[%rd87], %r557;
$L__BB1_90:
	add.s32 	%r230, %r658, 32;
	setp.ge.s32 	%p77, %r230, %r233;
	@%p77 bra 	$L__BB1_92;
	add.s32 	%r573, %r659, 32;
	shr.s32 	%r574, %r573, 31;
	shr.u32 	%r575, %r574, 27;
	add.s32 	%r576, %r573, %r575;
	shr.s32 	%r577, %r576, 5;
	mul.wide.s32 	%rd88, %r577, 4;
	add.s64 	%rd89, %rd5, %rd88;
	ld.local.u32 	%r578, [%rd89];
	shr.s32 	%r579, %r578, %r215;
	and.b32  	%r580, %r579, 255;
	shl.b32 	%r581, %r579, 2;
	and.b32  	%r582, %r581, 1020;
	mov.u32 	%r583, _ZZ8oneSweepPiS_S_S_iiE11tile_offset;
	add.s32 	%r584, %r583, %r582;
	ld.shared.u32 	%r585, [%r584];
	add.s32 	%r586, %r216, %r580;
	shl.b32 	%r587, %r586, 2;
	mov.u32 	%r588, _ZZ8oneSweepPiS_S_S_iiE12counter_full;
	add.s32 	%r589, %r588, %r587;
	ld.shared.u32 	%r590, [%r589];
	add.s32 	%r591, %r590, %r585;
	add.s64 	%rd90, %rd4, %rd88;
	ld.local.u32 	%r592, [%rd90];
	add.s32 	%r593, %r591, %r592;
	mul.wide.s32 	%rd91, %r593, 4;
	add.s64 	%rd92, %rd2, %rd91;
	st.global.u32 	[%rd92], %r578;
$L__BB1_92:
	add.s32 	%r659, %r659, 128;
	add.s32 	%r658, %r658, 128;
	add.s32 	%r594, %r230, 32;
	setp.lt.u32 	%p78, %r594, %r9;
	@%p78 bra 	$L__BB1_84;
$L__BB1_93:
	ret;

}


// ===== COMPILED SASS (sm_100) =====

	.target	sm_100

	.elftype	@"ET_EXEC"


//--------------------- .note.nv.tkinfo           --------------------------
	.section	.note.nv.tkinfo,"",@"SHT_NOTE"
	.sectionflags	@"SHF_NOTE_NV_TKINFO"
	.tkinfo
        /*0018*/ 	.word	0x00000002
        /*0030*/ 	.string	""
        /*0030*/ 	.string	"ptxas"
        /*0030*/ 	.string	"Cuda compilation tools, release 13.0, V13.0.88"
        /*0030*/ 	.string	"Build cuda_13.0.r13.0/compiler.36424714_0"
        /*0030*/ 	.string	"-arch sm_100 -m 64 "



//--------------------- .note.nv.cuinfo           --------------------------
	.section	.note.nv.cuinfo,"",@"SHT_NOTE"
	.sectionflags	@"SHF_NOTE_NV_CUINFO"
        /*0018*/ 	.short	0x0002
        /*001a*/ 	.short	0x0064
        /*001c*/ 	.short	0x0082
	.zero		2


//--------------------- .nv.info                  --------------------------
	.section	.nv.info,"",@"SHT_CUDA_INFO"
	.align	4


	//----- nvinfo : EIATTR_REGCOUNT
	.align		4
        /*0000*/ 	.byte	0x04, 0x2f
        /*0002*/ 	.short	(.L_2 - .L_1)
	.align		4
.L_1:
        /*0004*/ 	.word	index@(_Z16globalBinCounterPiS_ii)
        /*0008*/ 	.word	0x00000028


	//----- nvinfo : EIATTR_FRAME_SIZE
	.align		4
.L_2:
        /*000c*/ 	.byte	0x04, 0x11
        /*000e*/ 	.short	(.L_4 - .L_3)
	.align		4
.L_3:
        /*0010*/ 	.word	index@(_Z16globalBinCounterPiS_ii)
        /*0014*/ 	.word	0x00000000


	//----- nvinfo : EIATTR_REGCOUNT
	.align		4
.L_4:
        /*0018*/ 	.byte	0x04, 0x2f
        /*001a*/ 	.short	(.L_6 - .L_5)
	.align		4
.L_5:
        /*001c*/ 	.word	index@(_Z8oneSweepPiS_S_S_ii)
        /*0020*/ 	.word	0x00000020


	//----- nvinfo : EIATTR_FRAME_SIZE
	.align		4
.L_6:
        /*0024*/ 	.byte	0x04, 0x11
        /*0026*/ 	.short	(.L_8 - .L_7)
	.align		4
.L_7:
        /*0028*/ 	.word	index@(_Z8oneSweepPiS_S_S_ii)
        /*002c*/ 	.word	0x00000040


	//----- nvinfo : EIATTR_MIN_STACK_SIZE
	.align		4
.L_8:
        /*0030*/ 	.byte	0x04, 0x12
        /*0032*/ 	.short	(.L_10 - .L_9)
	.align		4
.L_9:
        /*0034*/ 	.word	index@(_Z8oneSweepPiS_S_S_ii)
        /*0038*/ 	.word	0x00000040


	//----- nvinfo : EIATTR_MIN_STACK_SIZE
	.align		4
.L_10:
        /*003c*/ 	.byte	0x04, 0x12
        /*003e*/ 	.short	(.L_12 - .L_11)
	.align		4
.L_11:
        /*0040*/ 	.word	index@(_Z16globalBinCounterPiS_ii)
        /*0044*/ 	.word	0x00000000
.L_12:


//--------------------- .nv.compat                --------------------------
	.section	.nv.compat,"",@"SHT_CUDA_COMPAT_INFO"
	.align	4
        /*0000*/ 	.byte	0x02, 0x09, 0x00, 0x00, 0x02, 0x02, 0x01, 0x00, 0x02, 0x05, 0x05, 0x00, 0x03, 0x07, 0x01, 0x01
        /*0010*/ 	.byte	0x02, 0x03, 0x00, 0x00, 0x02, 0x06, 0x01, 0x00, 0x04, 0x0b, 0x08, 0x00, 0x09, 0x00, 0x00, 0x00
        /*0020*/ 	.byte	0x00, 0x00, 0x00, 0x00


//--------------------- .nv.info._Z8oneSweepPiS_S_S_ii --------------------------
	.section	.nv.info._Z8oneSweepPiS_S_S_ii,"",@"SHT_CUDA_INFO"
	.sectionflags	@""
	.align	4


	//----- nvinfo : EIATTR_CUDA_API_VERSION
	.align		4
        /*0000*/ 	.byte	0x04, 0x37
        /*0002*/ 	.short	(.L_14 - .L_13)
.L_13:
        /*0004*/ 	.word	0x00000082


	//----- nvinfo : EIATTR_KPARAM_INFO
	.align		4
.L_14:
        /*0008*/ 	.byte	0x04, 0x17
        /*000a*/ 	.short	(.L_16 - .L_15)
.L_15:
        /*000c*/ 	.word	0x00000000
        /*0010*/ 	.short	0x0005
        /*0012*/ 	.short	0x0024
        /*0014*/ 	.byte	0x00, 0xf0, 0x11, 0x00


	//----- nvinfo : EIATTR_KPARAM_INFO
	.align		4
.L_16:
        /*0018*/ 	.byte	0x04, 0x17
        /*001a*/ 	.short	(.L_18 - .L_17)
.L_17:
        /*001c*/ 	.word	0x00000000
        /*0020*/ 	.short	0x0004
        /*0022*/ 	.short	0x0020
        /*0024*/ 	.byte	0x00, 0xf0, 0x11, 0x00


	//----- nvinfo : EIATTR_KPARAM_INFO
	.align		4
.L_18:
        /*0028*/ 	.byte	0x04, 0x17
        /*002a*/ 	.short	(.L_20 - .L_19)
.L_19:
        /*002c*/ 	.word	0x00000000
        /*0030*/ 	.short	0x0003
        /*0032*/ 	.short	0x0018
        /*0034*/ 	.byte	0x00, 0xf5, 0x21, 0x00


	//----- nvinfo : EIATTR_KPARAM_INFO
	.align		4
.L_20:
        /*0038*/ 	.byte	0x04, 0x17
        /*003a*/ 	.short	(.L_22 - .L_21)
.L_21:
        /*003c*/ 	.word	0x00000000
        /*0040*/ 	.short	0x0002
        /*0042*/ 	.short	0x0010
        /*0044*/ 	.byte	0x00, 0xf5, 0x21, 0x00


	//----- nvinfo : EIATTR_KPARAM_INFO
	.align		4
.L_22:
        /*0048*/ 	.byte	0x04, 0x17
        /*004a*/ 	.short	(.L_24 - .L_23)
.L_23:
        /*004c*/ 	.word	0x00000000
        /*0050*/ 	.short	0x0001
        /*0052*/ 	.short	0x0008
        /*0054*/ 	.byte	0x00, 0xf5, 0x21, 0x00


	//----- nvinfo : EIATTR_KPARAM_INFO
	.align		4
.L_24:
        /*0058*/ 	.byte	0x04, 0x17
        /*005a*/ 	.short	(.L_26 - .L_25)
.L_25:
        /*005c*/ 	.word	0x00000000
        /*0060*/ 	.short	0x0000
        /*0062*/ 	.short	0x0000
        /*0064*/ 	.byte	0x00, 0xf5, 0x21, 0x00


	//----- nvinfo : EIATTR_SPARSE_MMA_MASK
	.align		4
.L_26:
        /*0068*/ 	.byte	0x03, 0x50
        /*006a*/ 	.short	0x0000


	//----- nvinfo : EIATTR_MAXREG_COUNT
	.align		4
        /*006c*/ 	.byte	0x03, 0x1b
        /*006e*/ 	.short	0x00ff


	//----- nvinfo : EIATTR_NUM_BARRIERS
	.align		4
        /*0070*/ 	.byte	0x02, 0x4c
        /*0072*/ 	.byte	0x01
	.zero		1


	//----- nvinfo : EIATTR_MERCURY_ISA_VERSION
	.align		4
        /*0074*/ 	.byte	0x03, 0x5f
        /*0076*/ 	.short	0x0101


	//----- nvinfo : EIATTR_INT_WARP_WIDE_INSTR_OFFSETS
	.align		4
        /*0078*/ 	.byte	0x04, 0x31
        /*007a*/ 	.short	(.L_28 - .L_27)


	//   ....[0]....
.L_27:
        /*007c*/ 	.word	0x00000990


	//   ....[1]....
        /*0080*/ 	.word	0x000009a0


	//   ....[2]....
        /*0084*/ 	.word	0x000009b0


	//   ....[3]....
        /*0088*/ 	.word	0x00000c70


	//   ....[4]....
        /*008c*/ 	.word	0x00000c80


	//   ....[5]....
        /*0090*/ 	.word	0x00000c90


	//   ....[6]....
        /*0094*/ 	.word	0x00000f40


	//   ....[7]....
        /*0098*/ 	.word	0x00000f50


	//   ....[8]....
        /*009c*/ 	.word	0x00000f60


	//   ....[9]....
        /*00a0*/ 	.word	0x00001220


	//   ....[10]....
        /*00a4*/ 	.word	0x00001230


	//   ....[11]....
        /*00a8*/ 	.word	0x00001240


	//   ....[12]....
        /*00ac*/ 	.word	0x000015e0


	//   ....[13]....
        /*00b0*/ 	.word	0x000015f0


	//   ....[14]....
        /*00b4*/ 	.word	0x00001600


	//----- nvinfo : EIATTR_COOP_GROUP_MASK_REGIDS
	.align		4
.L_28:
        /*00b8*/ 	.byte	0x04, 0x29
        /*00ba*/ 	.short	(.L_30 - .L_29)


	//   ....[0]....
.L_29:
        /*00bc*/ 	.word	0xffffffff


	//   ....[1]....
        /*00c0*/ 	.word	0x05000014


	//   ....[2]....
        /*00c4*/ 	.word	0x05000014


	//   ....[3]....
        /*00c8*/ 	.word	0xffffffff


	//   ....[4]....
        /*00cc*/ 	.word	0x05000014


	//   ....[5]....
        /*00d0*/ 	.word	0x05000014


	//   ....[6]....
        /*00d4*/ 	.word	0xffffffff


	//   ....[7]....
        /*00d8*/ 	.word	0x05000014


	//   ....[8]....
        /*00dc*/ 	.word	0x05000014


	//   ....[9]....
        /*00e0*/ 	.word	0xffffffff


	//   ....[10]....
        /*00e4*/ 	.word	0x05000014


	//   ....[11]....
        /*00e8*/ 	.word	0x05000014


	//   ....[12]....
        /*00ec*/ 	.word	0xffffffff


	//   ....[13]....
        /*00f0*/ 	.word	0x05000014


	//   ....[14]....
        /*00f4*/ 	.word	0x05000014


	//   ....[15]....
        /*00f8*/ 	.word	0x05000014


	//   ....[16]....
        /*00fc*/ 	.word	0x05000014


	//   ....[17]....
        /*0100*/ 	.word	0x05000014


	//   ....[18]....
        /*0104*/ 	.word	0x05000014


	//   ....[19]....
        /*0108*/ 	.word	0x05000014


	//   ....[20]....
        /*010c*/ 	.word	0x05000014


	//   ....[21]....
        /*0110*/ 	.word	0x05000014


	//   ....[22]....
        /*0114*/ 	.word	0x05000014


	//   ....[23]....
        /*0118*/ 	.word	0x05000014


	//   ....[24]....
        /*011c*/ 	.word	0x05000014


	//   ....[25]....
        /*0120*/ 	.word	0x05000014


	//   ....[26]....
        /*0124*/ 	.word	0x05000014


	//   ....[27]....
        /*0128*/ 	.word	0x05000014


	//   ....[28]....
        /*012c*/ 	.word	0x05000014


	//   ....[29]....
        /*0130*/ 	.word	0x05000014


	//----- nvinfo : EIATTR_COOP_GROUP_INSTR_OFFSETS
	.align		4
.L_30:
        /*0134*/ 	.byte	0x04, 0x28
        /*0136*/ 	.short	(.L_32 - .L_31)


	//   ....[0]....
.L_31:
        /*0138*/ 	.word	0x00000780


	//   ....[1]....
        /*013c*/ 	.word	0x00000880


	//   ....[2]....
        /*0140*/ 	.word	0x000009e0


	//   ....[3]....
        /*0144*/ 	.word	0x00000aa0


	//   ....[4]....
        /*0148*/ 	.word	0x00000b60


	//   ....[5]....
        /*014c*/ 	.word	0x00000cc0


	//   ....[6]....
        /*0150*/ 	.word	0x00000d80


	//   ....[7]....
        /*0154*/ 	.word	0x00000e30


	//   ....[8]....
        /*0158*/ 	.word	0x00000f90


	//   ....[9]....
        /*015c*/ 	.word	0x00001050


	//   ....[10]....
        /*0160*/ 	.word	0x00001110


	//   ....[11]....
        /*0164*/ 	.word	0x00001270


	//   ....[12]....
        /*0168*/ 	.word	0x000013e0


	//   ....[13]....
        /*016c*/ 	.word	0x000014d0


	//   ....[14]....
        /*0170*/ 	.word	0x00001630


	//   ....[15]....
        /*0174*/ 	.word	0x00004120


	//   ....[16]....
        /*0178*/ 	.word	0x00004180


	//   ....[17]....
        /*017c*/ 	.word	0x00004210


	//   ....[18]....
        /*0180*/ 	.word	0x00004290


	//   ....[19]....
        /*0184*/ 	.word	0x00004300


	//   ....[20]....
        /*0188*/ 	.word	0x00004380


	//   ....[21]....
        /*018c*/ 	.word	0x00004400


	//   ....[22]....
        /*0190*/ 	.word	0x00004470


	//   ....[23]....
        /*0194*/ 	.word	0x000044f0


	//   ....[24]....
        /*0198*/ 	.word	0x00004570


	//   ....[25]....
        /*019c*/ 	.word	0x000045e0


	//   ....[26]....
        /*01a0*/ 	.word	0x00004660


	//   ....[27]....
        /*01a4*/ 	.word	0x000046e0


	//   ....[28]....
        /*01a8*/ 	.word	0x00004750


	//   ....[29]....
        /*01ac*/ 	.word	0x000047d0


	//----- nvinfo : EIATTR_VRC_CTA_INIT_COUNT
	.align		4
.L_32:
        /*01b0*/ 	.byte	0x02, 0x4a
	.zero		1
	.zero		1


	//----- nvinfo : EIATTR_EXIT_INSTR_OFFSETS
	.align		4
        /*01b4*/ 	.byte	0x04, 0x1c
        /*01b6*/ 	.short	(.L_34 - .L_33)


	//   ....[0]....
.L_33:
        /*01b8*/ 	.word	0x00000090


	//   ....[1]....
        /*01bc*/ 	.word	0x000035d0


	//   ....[2]....
        /*01c0*/ 	.word	0x00003950


	//   ....[3]....
        /*01c4*/ 	.word	0x000040d0


	//----- nvinfo : EIATTR_CRS_STACK_SIZE
	.align		4
.L_34:
        /*01c8*/ 	.byte	0x04, 0x1e
        /*01ca*/ 	.short	(.L_36 - .L_35)
.L_35:
        /*01cc*/ 	.word	0x00000000


	//----- nvinfo : EIATTR_CBANK_PARAM_SIZE
	.align		4
.L_36:
        /*01d0*/ 	.byte	0x03, 0x19
        /*01d2*/ 	.short	0x0028


	//----- nvinfo : EIATTR_PARAM_CBANK
	.align		4
        /*01d4*/ 	.byte	0x04, 0x0a
        /*01d6*/ 	.short	(.L_38 - .L_37)
	.align		4
.L_37:
        /*01d8*/ 	.word	index@(.nv.constant0._Z8oneSweepPiS_S_S_ii)
        /*01dc*/ 	.short	0x0380
        /*01de*/ 	.short	0x0028


	//----- nvinfo : EIATTR_SW_WAR
	.align		4
.L_38:
        /*01e0*/ 	.byte	0x04, 0x36
        /*01e2*/ 	.short	(.L_40 - .L_39)
.L_39:
        /*01e4*/ 	.word	0x00000008
.L_40:


//--------------------- .nv.info._Z16globalBinCounterPiS_ii --------------------------
	.section	.nv.info._Z16globalBinCounterPiS_ii,"",@"SHT_CUDA_INFO"
	.sectionflags	@""
	.align	4


	//----- nvinfo : EIATTR_CUDA_API_VERSION
	.align		4
        /*0000*/ 	.byte	0x04, 0x37
        /*0002*/ 	.short	(.L_42 - .L_41)
.L_41:
        /*0004*/ 	.word	0x00000082


	//----- nvinfo : EIATTR_KPARAM_INFO
	.align		4
.L_42:
        /*0008*/ 	.byte	0x04, 0x17
        /*000a*/ 	.short	(.L_44 - .L_43)
.L_43:
        /*000c*/ 	.word	0x00000000
        /*0010*/ 	.short	0x0003
        /*0012*/ 	.short	0x0014
        /*0014*/ 	.byte	0x00, 0xf0, 0x11, 0x00


	//----- nvinfo : EIATTR_KPARAM_INFO
	.align		4
.L_44:
        /*0018*/ 	.byte	0x04, 0x17
        /*001a*/ 	.short	(.L_46 - .L_45)
.L_45:
        /*001c*/ 	.word	0x00000000
        /*0020*/ 	.short	0x0002
        /*0022*/ 	.short	0x0010
        /*0024*/ 	.byte	0x00, 0xf0, 0x11, 0x00


	//----- nvinfo : EIATTR_KPARAM_INFO
	.align		4
.L_46:
        /*0028*/ 	.byte	0x04, 0x17
        /*002a*/ 	.short	(.L_48 - .L_47)
.L_47:
        /*002c*/ 	.word	0x00000000
        /*0030*/ 	.short	0x0001
        /*0032*/ 	.short	0x0008
        /*0034*/ 	.byte	0x00, 0xf5, 0x21, 0x00


	//----- nvinfo : EIATTR_KPARAM_INFO
	.align		4
.L_48:
        /*0038*/ 	.byte	0x04, 0x17
        /*003a*/ 	.short	(.L_50 - .L_49)
.L_49:
        /*003c*/ 	.word	0x00000000
        /*0040*/ 	.short	0x0000
        /*0042*/ 	.short	0x0000
        /*0044*/ 	.byte	0x00, 0xf5, 0x21, 0x00


	//----- nvinfo : EIATTR_SPARSE_MMA_MASK
	.align		4
.L_50:
        /*0048*/ 	.byte	0x03, 0x50
        /*004a*/ 	.short	0x0000


	//----- nvinfo : EIATTR_MAXREG_COUNT
	.align		4
        /*004c*/ 	.byte	0x03, 0x1b
        /*004e*/ 	.short	0x00ff


	//----- nvinfo : EIATTR_NUM_BARRIERS
	.align		4
        /*0050*/ 	.byte	0x02, 0x4c
        /*0052*/ 	.byte	0x01
	.zero		1


	//----- nvinfo : EIATTR_MERCURY_ISA_VERSION
	.align		4
        /*0054*/ 	.byte	0x03, 0x5f
        /*0056*/ 	.short	0x0101


	//----- nvinfo : EIATTR_VRC_CTA_INIT_COUNT
	.align		4
        /*0058*/ 	.byte	0x02, 0x4a
	.zero		1
	.zero		1


	//----- nvinfo : EIATTR_EXIT_INSTR_OFFSETS
	.align		4
        /*005c*/ 	.byte	0x04, 0x1c
        /*005e*/ 	.short	(.L_52 - .L_51)


	//   ....[0]....
.L_51:
        /*0060*/ 	.word	0x00001700


	//   ....[1]....
        /*0064*/ 	.word	0x000018f0


	//----- nvinfo : EIATTR_CRS_STACK_SIZE
	.align		4
.L_52:
        /*0068*/ 	.byte	0x04, 0x1e
        /*006a*/ 	.short	(.L_54 - .L_53)
.L_53:
        /*006c*/ 	.word	0x00000000


	//----- nvinfo : EIATTR_CBANK_PARAM_SIZE
	.align		4
.L_54:
        /*0070*/ 	.byte	0x03, 0x19
        /*0072*/ 	.short	0x0018


	//----- nvinfo : EIATTR_PARAM_CBANK
	.align		4
        /*0074*/ 	.byte	0x04, 0x0a
        /*0076*/ 	.short	(.L_56 - .L_55)
	.align		4
.L_55:
        /*0078*/ 	.word	index@(.nv.constant0._Z16globalBinCounterPiS_ii)
        /*007c*/ 	.short	0x0380
        /*007e*/ 	.short	0x0018


	//----- nvinfo : EIATTR_SW_WAR
	.align		4
.L_56:
        /*0080*/ 	.byte	0x04, 0x36
        /*0082*/ 	.short	(.L_58 - .L_57)
.L_57:
        /*0084*/ 	.word	0x00000008
.L_58:


//--------------------- .nv.callgraph             --------------------------
	.section	.nv.callgraph,"",@"SHT_CUDA_CALLGRAPH"
	.align	4
	.sectionentsize	8
	.align		4
        /*0000*/ 	.word	0x00000000
	.align		4
        /*0004*/ 	.word	0xffffffff
	.align		4
        /*0008*/ 	.word	0x00000000
	.align		4
        /*000c*/ 	.word	0xfffffffe
	.align		4
        /*0010*/ 	.word	0x00000000
	.align		4
        /*0014*/ 	.word	0xfffffffd
	.align		4
        /*0018*/ 	.word	0x00000000
	.align		4
        /*001c*/ 	.word	0xfffffffc


//--------------------- .nv.constant4             --------------------------
	.section	.nv.constant4,"a",@progbits
	.align	8
	.align		8
.nv.constant4:
        /*0000*/ 	.dword	gTileCounter


//--------------------- .text._Z8oneSweepPiS_S_S_ii --------------------------
	.section	.text._Z8oneSweepPiS_S_S_ii,"ax",@progbits
	.align	128
        .global         _Z8oneSweepPiS_S_S_ii
        .type           _Z8oneSweepPiS_S_S_ii,@function
        .size           _Z8oneSweepPiS_S_S_ii,(.L_x_156 - _Z8oneSweepPiS_S_S_ii)
        .other          _Z8oneSweepPiS_S_S_ii,@"STO_CUDA_ENTRY STV_DEFAULT"
_Z8oneSweepPiS_S_S_ii:
.text._Z8oneSweepPiS_S_S_ii:
[----:B------:R-:W0:Y:S01]  /*0000*/  LDC R1, c[0x0][0x37c] ;  /* 0x0000df00ff017b82 */ /* 0x000e220000000800 */
[----:B------:R-:W1:Y:S01]  /*0010*/  LDCU UR4, c[0x0][0x3a0] ;  /* 0x00007400ff0477ac */ /* 0x000e620008000800 */
[----:B------:R-:W2:Y:S01]  /*0020*/  S2R R17, SR_CTAID.X ;  /* 0x0000000000117919 */ /* 0x000ea20000002500 */
[----:B0-----:R-:W-:Y:S01]  /*0030*/  VIADD R1, R1, 0xffffffc0 ;  /* 0xffffffc001017836 */ /* 0x001fe20000000000 */
[----:B-1----:R-:W-:-:S04]  /*0040*/  UIADD3 UR4, UPT, UPT, UR4, 0x7ff, URZ ;  /* 0x000007ff04047890 */ /* 0x002fc8000fffe0ff */
[----:B------:R-:W-:-:S04]  /*0050*/  USHF.R.S32.HI UR5, URZ, 0x1f, UR4 ;  /* 0x0000001fff057899 */ /* 0x000fc80008011404 */
[----:B------:R-:W-:-:S04]  /*0060*/  ULEA.HI UR5, UR5, UR4, URZ, 0xb ;  /* 0x0000000405057291 */ /* 0x000fc8000f8f58ff */
[----:B------:R-:W-:-:S06]  /*0070*/  USHF.R.S32.HI UR5, URZ, 0xb, UR5 ;  /* 0x0000000bff057899 */ /* 0x000fcc0008011405 */
[----:B--2---:R-:W-:-:S13]  /*0080*/  ISETP.GE.AND P0, PT, R17, UR5, PT ;  /* 0x0000000511007c0c */ /* 0x004fda000bf06270 */
[----:B------:R-:W-:Y:S05]  /*0090*/  @P0 EXIT ;  /* 0x000000000000094d */ /* 0x000fea0003800000 */
[----:B------:R-:W0:Y:S01]  /*00a0*/  S2R R10, SR_TID.X ;  /* 0x00000000000a7919 */ /* 0x000e220000002100 */
[----:B------:R-:W1:Y:S01]  /*00b0*/  LDC R9, c[0x0][0x360] ;  /* 0x0000d800ff097b82 */ /* 0x000e620000000800 */
[----:B------:R-:W-:Y:S01]  /*00c0*/  IMAD.SHL.U32 R8, R17, 0x800, RZ ;  /* 0x0000080011087824 */ /* 0x000fe200078e00ff */
[----:B------:R-:W2:Y:S01]  /*00d0*/  LDCU.64 UR6, c[0x0][0x358] ;  /* 0x00006b00ff0677ac */ /* 0x000ea20008000a00 */
[----:B------:R-:W-:Y:S01]  /*00e0*/  BSSY.RECONVERGENT B0, `(.L_x_0) ;  /* 0x0000048000007945 */ /* 0x000fe20003800200 */
[----:B-1----:R-:W-:-:S04]  /*00f0*/  SHF.R.U32.HI R15, RZ, 0x5, R9 ;  /* 0x00000005ff0f7819 */ /* 0x002fc80000011609 */
[----:B------:R-:W-:Y:S01]  /*0100*/  LEA R11, R15, 0x100, 0x8 ;  /* 0x000001000f0b7811 */ /* 0x000fe200078e40ff */
[----:B0-----:R-:W-:-:S03]  /*0110*/  IMAD.SHL.U32 R0, R10, 0x8, RZ ;  /* 0x000000080a007824 */ /* 0x001fc600078e00ff */
[C---:B------:R-:W-:Y:S02]  /*0120*/  ISETP.GE.U32.AND P0, PT, R10.reuse, R11, PT ;  /* 0x0000000b0a00720c */ /* 0x040fe40003f06070 */
[----:B------:R-:W-:Y:S02]  /*0130*/  LOP3.LUT R5, R10, 0x1f, RZ, 0xc0, !PT ;  /* 0x0000001f0a057812 */ /* 0x000fe400078ec0ff */
[----:B------:R-:W-:Y:S02]  /*0140*/  LOP3.LUT R7, R0, 0x1f00, RZ, 0xc0, !PT ;  /* 0x00001f0000077812 */ /* 0x000fe400078ec0ff */
[----:B------:R-:W-:-:S03]  /*0150*/  LOP3.LUT R0, R8, 0x1f, R10, 0xf8, !PT ;  /* 0x0000001f08007812 */ /* 0x000fc600078ef80a */
[----:B------:R-:W-:Y:S02]  /*0160*/  IMAD.IADD R6, R8, 0x1, R7 ;  /* 0x0000000108067824 */ /* 0x000fe400078e0207 */
[----:B------:R-:W-:Y:S02]  /*0170*/  IMAD.IADD R7, R7, 0x1, R0 ;  /* 0x0000000107077824 */ /* 0x000fe400078e0200 */
[----:B------:R-:W-:Y:S01]  /*0180*/  VIADD R4, R6, 0x100 ;  /* 0x0000010006047836 */ /* 0x000fe20000000000 */
[----:B--2---:R-:W-:Y:S06]  /*0190*/  @P0 BRA `(.L_x_1) ;  /* 0x0000000000f00947 */ /* 0x004fec0003800000 */
[----:B------:R-:W0:Y:S01]  /*01a0*/  I2F.U32.RP R14, R9 ;  /* 0x00000009000e7306 */ /* 0x000e220000209000 */
[----:B------:R-:W-:Y:S01]  /*01b0*/  IMAD.IADD R0, R10, 0x1, R9 ;  /* 0x000000010a007824 */ /* 0x000fe200078e0209 */
[----:B------:R-:W-:Y:S01]  /*01c0*/  ISETP.NE.U32.AND P2, PT, R9, RZ, PT ;  /* 0x000000ff0900720c */ /* 0x000fe20003f45070 */
[----:B------:R-:W-:Y:S03]  /*01d0*/  BSSY.RECONVERGENT B1, `(.L_x_2) ;  /* 0x0000028000017945 */ /* 0x000fe60003800200 */
[----:B------:R-:W-:Y:S02]  /*01e0*/  ISETP.GE.U32.AND P0, PT, R0, R11, PT ;  /* 0x0000000b0000720c */ /* 0x000fe40003f06070 */
[----:B------:R-:W-:Y:S01]  /*01f0*/  VIMNMX.U32 R13, PT, PT, R11, R0, !PT ;  /* 0x000000000b0d7248 */ /* 0x000fe20007fe0000 */
[----:B0-----:R-:W0:Y:S02]  /*0200*/  MUFU.RCP R14, R14 ;  /* 0x0000000e000e7308 */ /* 0x001e240000001000 */
[----:B0-----:R-:W-:-:S06]  /*0210*/  VIADD R2, R14, 0xffffffe ;  /* 0x0ffffffe0e027836 */ /* 0x001fcc0000000000 */
[----:B------:R0:W1:Y:S02]  /*0220*/  F2I.FTZ.U32.TRUNC.NTZ R3, R2 ;  /* 0x0000000200037305 */ /* 0x000064000021f000 */
[----:B0-----:R-:W-:Y:S01]  /*0230*/  IMAD.MOV.U32 R2, RZ, RZ, RZ ;  /* 0x000000ffff027224 */ /* 0x001fe200078e00ff */
[----:B-1----:R-:W-:-:S05]  /*0240*/  IADD3 R12, PT, PT, RZ, -R3, RZ ;  /* 0x80000003ff0c7210 */ /* 0x002fca0007ffe0ff */
[----:B------:R-:W-:Y:S01]  /*0250*/  IMAD R19, R12, R9, RZ ;  /* 0x000000090c137224 */ /* 0x000fe200078e02ff */
[----:B------:R-:W-:-:S03]  /*0260*/  SEL R12, RZ, 0x1, P0 ;  /* 0x00000001ff0c7807 */ /* 0x000fc60000000000 */
[----:B------:R-:W-:Y:S01]  /*0270*/  IMAD.HI.U32 R3, R3, R19, R2 ;  /* 0x0000001303037227 */ /* 0x000fe200078e0002 */
[----:B------:R-:W-:-:S05]  /*0280*/  IADD3 R0, PT, PT, R13, -R0, -R12 ;  /* 0x800000000d007210 */ /* 0x000fca0007ffe80c */
[----:B------:R-:W-:-:S04]  /*0290*/  IMAD.HI.U32 R3, R3, R0, RZ ;  /* 0x0000000003037227 */ /* 0x000fc800078e00ff */
[----:B------:R-:W-:-:S04]  /*02a0*/  IMAD.MOV R2, RZ, RZ, -R3 ;  /* 0x000000ffff027224 */ /* 0x000fc800078e0a03 */
[----:B------:R-:W-:-:S05]  /*02b0*/  IMAD R0, R9, R2, R0 ;  /* 0x0000000209007224 */ /* 0x000fca00078e0200 */
[----:B------:R-:W-:-:S13]  /*02c0*/  ISETP.GE.U32.AND P0, PT, R0, R9, PT ;  /* 0x000000090000720c */ /* 0x000fda0003f06070 */
[----:B------:R-:W-:Y:S02]  /*02d0*/  @P0 IMAD.IADD R0, R0, 0x1, -R9 ;  /* 0x0000000100000824 */ /* 0x000fe400078e0a09 */
[----:B------:R-:W-:-:S03]  /*02e0*/  @P0 VIADD R3, R3, 0x1 ;  /* 0x0000000103030836 */ /* 0x000fc60000000000 */
[----:B------:R-:W-:-:S13]  /*02f0*/  ISETP.GE.U32.AND P1, PT, R0, R9, PT ;  /* 0x000000090000720c */ /* 0x000fda0003f26070 */
[----:B------:R-:W-:Y:S01]  /*0300*/  @P1 VIADD R3, R3, 0x1 ;  /* 0x0000000103031836 */ /* 0x000fe20000000000 */
[----:B------:R-:W-:-:S05]  /*0310*/  @!P2 LOP3.LUT R3, RZ, R9, RZ, 0x33, !PT ;  /* 0x00000009ff03a212 */ /* 0x000fca00078e33ff */
[----:B------:R-:W-:-:S05]  /*0320*/  IMAD.IADD R3, R12, 0x1, R3 ;  /* 0x000000010c037824 */ /* 0x000fca00078e0203 */
[C---:B------:R-:W-:Y:S02]  /*0330*/  LOP3.LUT R0, R3.reuse, 0x3, RZ, 0xc0, !PT ;  /* 0x0000000303007812 */ /* 0x040fe400078ec0ff */
[----:B------:R-:W-:Y:S02]  /*0340*/  ISETP.GE.U32.AND P1, PT, R3, 0x3, PT ;  /* 0x000000030300780c */ /* 0x000fe40003f26070 */
[----:B------:R-:W-:Y:S02]  /*0350*/  ISETP.NE.AND P0, PT, R0, 0x3, PT ;  /* 0x000000030000780c */ /* 0x000fe40003f05270 */
[----:B------:R-:W-:-:S11]  /*0360*/  MOV R0, R10 ;  /* 0x0000000a00007202 */ /* 0x000fd60000000f00 */
[----:B------:R-:W-:Y:S05]  /*0370*/  @!P0 BRA `(.L_x_3) ;  /* 0x0000000000348947 */ /* 0x000fea0003800000 */
[----:B------:R-:W0:Y:S01]  /*0380*/  S2UR UR5, SR_CgaCtaId ;  /* 0x00000000000579c3 */ /* 0x000e220000008800 */
[----:B------:R-:W-:Y:S01]  /*0390*/  VIADD R0, R3, 0x1 ;  /* 0x0000000103007836 */ /* 0x000fe20000000000 */
[----:B------:R-:W-:-:S04]  /*03a0*/  UMOV UR4, 0x400 ;  /* 0x0000040000047882 */ /* 0x000fc80000000000 */
[----:B------:R-:W-:-:S05]  /*03b0*/  LOP3.LUT R2, R0, 0x3, RZ, 0xc0, !PT ;  /* 0x0000000300027812 */ /* 0x000fca00078ec0ff */
[----:B------:R-:W-:Y:S02]  /*03c0*/  IMAD R0, R2, R9, R10 ;  /* 0x0000000902007224 */ /* 0x000fe400078e020a */
[----:B------:R-:W-:Y:S01]  /*03d0*/  IMAD.MOV R3, RZ, RZ, -R2 ;  /* 0x000000ffff037224 */ /* 0x000fe200078e0a02 */
[----:B0-----:R-:W-:-:S06]  /*03e0*/  ULEA UR4, UR5, UR4, 0x18 ;  /* 0x0000000405047291 */ /* 0x001fcc000f8ec0ff */
[----:B------:R-:W-:-:S07]  /*03f0*/  LEA R2, R10, UR4, 0x2 ;  /* 0x000000040a027c11 */ /* 0x000fce000f8e10ff */
.L_x_4:
[----:B------:R-:W-:Y:S01]  /*0400*/  VIADD R3, R3, 0x1 ;  /* 0x0000000103037836 */ /* 0x000fe20000000000 */
[----:B------:R0:W-:Y:S04]  /*0410*/  STS [R2], RZ ;  /* 0x000000ff02007388 */ /* 0x0001e80000000800 */
[----:B------:R-:W-:Y:S01]  /*0420*/  ISETP.NE.AND P0, PT, R3, RZ, PT ;  /* 0x000000ff0300720c */ /* 0x000fe20003f05270 */
[----:B0-----:R-:W-:-:S12]  /*0430*/  IMAD R2, R9, 0x4, R2 ;  /* 0x0000000409027824 */ /* 0x001fd800078e0202 */
[----:B------:R-:W-:Y:S05]  /*0440*/  @P0 BRA `(.L_x_4) ;  /* 0xfffffffc00ec0947 */ /* 0x000fea000383ffff */
.L_x_3:
[----:B------:R-:W-:Y:S05]  /*0450*/  BSYNC.RECONVERGENT B1 ;  /* 0x0000000000017941 */ /* 0x000fea0003800200 */
.L_x_2:
[----:B------:R-:W-:Y:S05]  /*0460*/  @!P1 BRA `(.L_x_1) ;  /* 0x00000000003c9947 */ /* 0x000fea0003800000 */
[----:B------:R-:W0:Y:S01]  /*0470*/  S2UR UR5, SR_CgaCtaId ;  /* 0x00000000000579c3 */ /* 0x000e220000008800 */
[----:B------:R-:W-:Y:S02]  /*0480*/  UMOV UR4, 0x400 ;  /* 0x0000040000047882 */ /* 0x000fe40000000000 */
[----:B0-----:R-:W-:-:S06]  /*0490*/  ULEA UR4, UR5, UR4, 0x18 ;  /* 0x0000000405047291 */ /* 0x001fcc000f8ec0ff */
[----:B------:R-:W-:-:S07]  /*04a0*/  LEA R2, R0, UR4, 0x2 ;  /* 0x0000000400027c11 */ /* 0x000fce000f8e10ff */
.L_x_5:
[C-C-:B------:R-:W-:Y:S01]  /*04b0*/  IMAD R3, R9.reuse, 0x4, R2.reuse ;  /* 0x0000000409037824 */ /* 0x140fe200078e0202 */
[----:B------:R0:W-:Y:S01]  /*04c0*/  STS [R2], RZ ;  /* 0x000000ff02007388 */ /* 0x0001e20000000800 */
[C-C-:B------:R-:W-:Y:S02]  /*04d0*/  IMAD R12, R9.reuse, 0x8, R2.reuse ;  /* 0x00000008090c7824 */ /* 0x140fe400078e0202 */
[C---:B------:R-:W-:Y:S01]  /*04e0*/  IMAD R13, R9.reuse, 0xc, R2 ;  /* 0x0000000c090d7824 */ /* 0x040fe200078e0202 */
[----:B------:R1:W-:Y:S01]  /*04f0*/  STS [R3], RZ ;  /* 0x000000ff03007388 */ /* 0x0003e20000000800 */
[----:B------:R-:W-:-:S03]  /*0500*/  IMAD R0, R9, 0x4, R0 ;  /* 0x0000000409007824 */ /* 0x000fc600078e0200 */
[----:B------:R1:W-:Y:S01]  /*0510*/  STS [R12], RZ ;  /* 0x000000ff0c007388 */ /* 0x0003e20000000800 */
[----:B0-----:R-:W-:Y:S02]  /*0520*/  LEA R2, R9, R2, 0x4 ;  /* 0x0000000209027211 */ /* 0x001fe400078e20ff */
[----:B------:R-:W-:Y:S01]  /*0530*/  ISETP.GE.U32.AND P0, PT, R0, R11, PT ;  /* 0x0000000b0000720c */ /* 0x000fe20003f06070 */
[----:B------:R1:W-:-:S12]  /*0540*/  STS [R13], RZ ;  /* 0x000000ff0d007388 */ /* 0x0003d80000000800 */
[----:B-1----:R-:W-:Y:S05]  /*0550*/  @!P0 BRA `(.L_x_5) ;  /* 0xfffffffc00d48947 */ /* 0x002fea000383ffff */
.L_x_1:
[----:B------:R-:W-:Y:S05]  /*0560*/  BSYNC.RECONVERGENT B0 ;  /* 0x0000000000007941 */ /* 0x000fea0003800200 */
.L_x_0:
[----:B------:R-:W-:Y:S08]  /*0570*/  BAR.SYNC.DEFER_BLOCKING 0x0 ;  /* 0x0000000000007b1d */ /* 0x000ff00000010000 */
[----:B------:R-:W-:Y:S01]  /*0580*/  BAR.SYNC.DEFER_BLOCKING 0x0 ;  /* 0x0000000000007b1d */ /* 0x000fe20000010000 */
[----:B------:R-:W-:Y:S01]  /*0590*/  ISETP.GE.U32.AND P0, PT, R7, R4, PT ;  /* 0x000000040700720c */ /* 0x000fe20003f06070 */
[----:B------:R-:W-:-:S04]  /*05a0*/  VIADD R0, R1, 0x20 ;  /* 0x0000002001007836 */ /* 0x000fc80000000000 */
[----:B------:R-:W0:Y:S01]  /*05b0*/  LDCU UR8, c[0x0][0x3a0] ;  /* 0x00007400ff0877ac */ /* 0x000e220008000800 */
[----:B------:R1:W-:Y:S07]  /*05c0*/  STL.128 [R1], RZ ;  /* 0x000000ff01007387 */ /* 0x0003ee0000100c00 */
[----:B------:R-:W-:Y:S05]  /*05d0*/  @P0 BRA `(.L_x_6) ;  /* 0x0000001000440947 */ /* 0x000fea0003800000 */
[----:B------:R-:W-:Y:S01]  /*05e0*/  IADD3 R3, PT, PT, R6, 0x20, R5 ;  /* 0x0000002006037810 */ /* 0x000fe20007ffe005 */
[----:B------:R-:W2:Y:S01]  /*05f0*/  LDC R11, c[0x0][0x3a4] ;  /* 0x0000e900ff0b7b82 */ /* 0x000ea20000000800 */
[----:B------:R-:W-:Y:S01]  /*0600*/  LOP3.LUT R2, RZ, R5, RZ, 0x33, !PT ;  /* 0x00000005ff027212 */ /* 0x000fe200078e33ff */
[----:B------:R-:W-:Y:S01]  /*0610*/  IMAD.MOV.U32 R12, RZ, RZ, -0x1 ;  /* 0xffffffffff0c7424 */ /* 0x000fe200078e00ff */
[----:B------:R-:W-:Y:S01]  /*0620*/  VIMNMX.U32 R3, PT, PT, R4, R3, !PT ;  /* 0x0000000304037248 */ /* 0x000fe20007fe0000 */
[----:B------:R-:W-:Y:S01]  /*0630*/  BSSY B1, `(.L_x_7) ;  /* 0x00000d0000017945 */ /* 0x000fe20003800000 */
[----:B------:R-:W-:Y:S02]  /*0640*/  IMAD.MOV.U32 R13, RZ, RZ, RZ ;  /* 0x000000ffff0d7224 */ /* 0x000fe400078e00ff */
[----:B------:R-:W-:Y:S01]  /*0650*/  IADD3 R2, PT, PT, -R6, R3, R2 ;  /* 0x0000000306027210 */ /* 0x000fe20007ffe102 */
[----:B------:R-:W-:Y:S01]  /*0660*/  IMAD.MOV.U32 R16, RZ, RZ, R7 ;  /* 0x000000ffff107224 */ /* 0x000fe200078e0007 */
[----:B------:R-:W-:-:S02]  /*0670*/  SHF.L.U32 R12, R12, R5, RZ ;  /* 0x000000050c0c7219 */ /* 0x000fc400000006ff */
[C---:B------:R-:W-:Y:S02]  /*0680*/  ISETP.GE.U32.AND P0, PT, R2.reuse, 0x60, PT ;  /* 0x000000600200780c */ /* 0x040fe40003f06070 */
[----:B------:R-:W-:-:S04]  /*0690*/  LEA.HI R2, R2, 0x1, RZ, 0x1b ;  /* 0x0000000102027811 */ /* 0x000fc800078fd8ff */
[----:B------:R-:W-:Y:S01]  /*06a0*/  LOP3.LUT R14, R2, 0x3, RZ, 0xc0, !PT ;  /* 0x00000003020e7812 */ /* 0x000fe200078ec0ff */
[----:B--2---:R-:W-:-:S06]  /*06b0*/  IMAD.SHL.U32 R11, R11, 0x8, RZ ;  /* 0x000000080b0b7824 */ /* 0x004fcc00078e00ff */
[----:B------:R-:W-:Y:S05]  /*06c0*/  @!P0 BRA `(.L_x_8) ;  /* 0x0000000c00188947 */ /* 0x000fea0003800000 */
[----:B------:R-:W-:Y:S01]  /*06d0*/  LOP3.LUT R2, R2, 0xffffffc, RZ, 0xc0, !PT ;  /* 0x0ffffffc02027812 */ /* 0x000fe200078ec0ff */
[----:B------:R-:W-:Y:S01]  /*06e0*/  BSSY B0, `(.L_x_8) ;  /* 0x00000c4000007945 */ /* 0x000fe20003800000 */
[----:B------:R-:W-:Y:S01]  /*06f0*/  IMAD.MOV.U32 R13, RZ, RZ, RZ ;  /* 0x000000ffff0d7224 */ /* 0x000fe200078e00ff */
[----:B------:R-:W-:Y:S01]  /*0700*/  MOV R19, R7 ;  /* 0x0000000700137202 */ /* 0x000fe20000000f00 */
[----:B------:R-:W-:Y:S02]  /*0710*/  IMAD.MOV.U32 R23, RZ, RZ, 0x40 ;  /* 0x00000040ff177424 */ /* 0x000fe400078e00ff */
[----:B------:R-:W-:-:S07]  /*0720*/  IMAD.MOV R18, RZ, RZ, -R2 ;  /* 0x000000ffff127224 */ /* 0x000fce00078e0a02 */
.L_x_37:
[----:B--2---:R-:W2:Y:S01]  /*0730*/  LDC R16, c[0x0][0x3a0] ;  /* 0x0000e800ff107b82 */ /* 0x004ea20000000800 */
[----:B------:R-:W-:Y:S01]  /*0740*/  UMOV UR4, 0xffffffff ;  /* 0xffffffff00047882 */ /* 0x000fe20000000000 */
[CC--:B--2---:R-:W-:Y:S02]  /*0750*/  ISETP.GE.AND P2, PT, R19.reuse, R16.reuse, PT ;  /* 0x000000101300720c */ /* 0x0c4fe40003f46270 */
[----:B------:R-:W-:Y:S01]  /*0760*/  ISETP.GE.AND P0, PT, R19, R16, PT ;  /* 0x000000101300720c */ /* 0x000fe20003f06270 */
[----:B0--3--:R-:W-:-:S12]  /*0770*/  BRA.DIV UR4, `(.L_x_9) ;  /* 0x0000003a04587947 */ /* 0x009fd8000b800000 */
[----:B------:R-:W-:-:S07]  /*0780*/  VOTE.ANY R20, PT, !P0 ;  /* 0x0000000000147806 */ /* 0x000fce00040e0100 */
.L_x_95:
[----:B------:R-:W2:Y:S01]  /*0790*/  LDC.64 R2, c[0x0][0x380] ;  /* 0x0000e000ff027b82 */ /* 0x000ea20000000a00 */
[----:B------:R-:W-:Y:S01]  /*07a0*/  VIADD R18, R18, 0x4 ;  /* 0x0000000412127836 */ /* 0x000fe20000000000 */
[----:B------:R-:W-:Y:S04]  /*07b0*/  BSSY B2, `(.L_x_10) ;  /* 0x0000029000027945 */ /* 0x000fe80003800000 */
[----:B------:R-:W-:Y:S01]  /*07c0*/  ISETP.NE.AND P1, PT, R18, RZ, PT ;  /* 0x000000ff1200720c */ /* 0x000fe20003f25270 */
[----:B--2---:R-:W-:Y:S01]  /*07d0*/  IMAD.WIDE.U32 R2, R19, 0x4, R2 ;  /* 0x0000000413027825 */ /* 0x004fe200078e0002 */
[----:B------:R-:W-:Y:S11]  /*07e0*/  @P2 BRA `(.L_x_11) ;  /* 0x0000000000942947 */ /* 0x000ff60003800000 */
[----:B------:R-:W2:Y:S01]  /*07f0*/  LDG.E R22, desc[UR6][R2.64] ;  /* 0x0000000602167981 */ /* 0x000ea2000c1e1900 */
[----:B------:R-:W-:Y:S01]  /*0800*/  VIADD R24, R23, 0xffffffc0 ;  /* 0xffffffc017187836 */ /* 0x000fe20000000000 */
[----:B------:R-:W-:-:S04]  /*0810*/  R2UR UR4, R20 ;  /* 0x00000000140472ca */ /* 0x000fc800000e0000 */
[----:B------:R-:W-:-:S05]  /*0820*/  SHF.R.U32.HI R24, RZ, 0x5, R24 ;  /* 0x00000005ff187819 */ /* 0x000fca0000011618 */
[----:B------:R-:W-:-:S05]  /*0830*/  IMAD R25, R24, 0x4, R0 ;  /* 0x0000000418197824 */ /* 0x000fca00078e0200 */
[----:B--2---:R2:W-:Y:S01]  /*0840*/  STL [R25], R22 ;  /* 0x0000001619007387 */ /* 0x0045e20000100800 */
[----:B------:R-:W-:-:S04]  /*0850*/  SHF.R.S32.HI R21, RZ, R11, R22 ;  /* 0x0000000bff157219 */ /* 0x000fc80000011416 */
[----:B------:R-:W-:Y:S01]  /*0860*/  LOP3.LUT R21, R21, 0xff, RZ, 0xc0, !PT ;  /* 0x000000ff15157812 */ /* 0x000fe200078ec0ff */
[----:B------:R-:W-:Y:S06]  /*0870*/  BRA.DIV UR4, `(.L_x_12) ;  /* 0x0000003a04387947 */ /* 0x000fec000b800000 */
[----:B------:R3:W4:Y:S02]  /*0880*/  MATCH.ANY R20, R21 ;  /* 0x00000000151473a1 */ /* 0x00072400000e8000 */
.L_x_98:
[----:B----4-:R-:W4:Y:S01]  /*0890*/  BREV R26, R20 ;  /* 0x00000014001a7301 */ /* 0x010f220000000000 */
[----:B------:R-:W-:Y:S07]  /*08a0*/  BSSY.RECONVERGENT B3, `(.L_x_13) ;  /* 0x000000e000037945 */ /* 0x000fee0003800200 */
[----:B----4-:R-:W4:Y:S02]  /*08b0*/  FLO.U32.SH R26, R26 ;  /* 0x0000001a001a7300 */ /* 0x010f2400000e0400 */
[----:B----4-:R-:W-:-:S13]  /*08c0*/  ISETP.NE.AND P0, PT, R5, R26, PT ;  /* 0x0000001a0500720c */ /* 0x010fda0003f05270 */
[----:B------:R-:W-:Y:S05]  /*08d0*/  @P0 BRA `(.L_x_14) ;  /* 0x0000000000280947 */ /* 0x000fea0003800000 */
[----:B------:R-:W4:Y:S01]  /*08e0*/  S2UR UR5, SR_CgaCtaId ;  /* 0x00000000000579c3 */ /* 0x000f220000008800 */
[----:B------:R-:W-:Y:S01]  /*08f0*/  IMAD.SHL.U32 R13, R10, 0x20, RZ ;  /* 0x000000200a0d7824 */ /* 0x000fe200078e00ff */
[----:B------:R-:W-:-:S04]  /*0900*/  UMOV UR4, 0x400 ;  /* 0x0000040000047882 */ /* 0x000fc80000000000 */
[----:B--2---:R-:W-:-:S05]  /*0910*/  LOP3.LUT R22, R13, 0x7c00, RZ, 0xc0, !PT ;  /* 0x00007c000d167812 */ /* 0x004fca00078ec0ff */
[----:B---3--:R-:W-:Y:S02]  /*0920*/  IMAD R21, R21, 0x4, R22 ;  /* 0x0000000415157824 */ /* 0x008fe400078e0216 */
[----:B------:R-:W2:Y:S01]  /*0930*/  POPC R22, R20 ;  /* 0x0000001400167309 */ /* 0x000ea20000000000 */
[----:B----4-:R-:W-:-:S09]  /*0940*/  ULEA UR4, UR5, UR4, 0x18 ;  /* 0x0000000405047291 */ /* 0x010fd2000f8ec0ff */
[----:B------:R-:W2:Y:S02]  /*0950*/  LDS R13, [R21+UR4] ;  /* 0x00000004150d7984 */ /* 0x000ea40008000800 */
[----:B--2---:R-:W-:-:S05]  /*0960*/  IMAD.IADD R22, R22, 0x1, R13 ;  /* 0x0000000116167824 */ /* 0x004fca00078e020d */
[----:B------:R4:W-:Y:S02]  /*0970*/  STS [R21+UR4], R22 ;  /* 0x0000001615007988 */ /* 0x0009e40008000804 */
.L_x_14:
[----:B0-----:R-:W-:Y:S05]  /*0980*/  BSYNC.RECONVERGENT B3 ;  /* 0x0000000000037941 */ /* 0x001fea0003800200 */
.L_x_13:
[----:B---34-:R-:W0:Y:S08]  /*0990*/  MATCH.ANY R21, R20 ;  /* 0x00000000141573a1 */ /* 0x018e3000000e8000 */
[----:B------:R-:W3:Y:S01]  /*09a0*/  REDUX.OR UR4, R20 ;  /* 0x00000000140473c4 */ /* 0x000ee20000004000 */
[----:B------:R-:W-:Y:S02]  /*09b0*/  VOTEU.ANY UR5, UPT, PT ;  /* 0x0000000000057886 */ /* 0x000fe400038e0100 */
[----:B0-----:R-:W-:-:S13]  /*09c0*/  LOP3.LUT P0, RZ, R20, UR5, R21, 0x40, !PT ;  /* 0x0000000514ff7c12 */ /* 0x001fda000f804015 */
[----:B---3--:R-:W-:Y:S05]  /*09d0*/  @!P0 BRA.DIV UR4, `(.L_x_15) ;  /* 0x0000003604f88947 */ /* 0x008fea000b800000 */
[----:B------:R0:W3:Y:S02]  /*09e0*/  SHFL.IDX PT, R13, R13, R26, 0x1f ;  /* 0x00001f1a0d0d7589 */ /* 0x0000e400000e0000 */
.L_x_101:
[----:B------:R-:W-:Y:S02]  /*09f0*/  LOP3.LUT R20, R20, R12, RZ, 0x30, !PT ;  /* 0x0000000c14147212 */ /* 0x000fe400078e30ff */
[----:B------:R-:W-:-:S04]  /*0a00*/  LEA R24, R24, R1, 0x2 ;  /* 0x0000000118187211 */ /* 0x000fc800078e10ff */
[----:B------:R-:W3:Y:S02]  /*0a10*/  POPC R20, R20 ;  /* 0x0000001400147309 */ /* 0x000ee40000000000 */
[----:B---3--:R-:W-:-:S05]  /*0a20*/  IMAD.IADD R21, R13, 0x1, R20 ;  /* 0x000000010d157824 */ /* 0x008fca00078e0214 */
[----:B------:R3:W-:Y:S02]  /*0a30*/  STL [R24], R21 ;  /* 0x0000001518007387 */ /* 0x0007e40000100800 */
.L_x_11:
[----:B0-----:R-:W-:Y:S05]  /*0a40*/  BSYNC B2 ;  /* 0x0000000000027941 */ /* 0x001fea0003800000 */
.L_x_10:
[----:B---3--:R-:W-:Y:S01]  /*0a50*/  VIADD R21, R19, 0x20 ;  /* 0x0000002013157836 */ /* 0x008fe20000000000 */
[----:B------:R-:W-:-:S04]  /*0a60*/  UMOV UR4, 0xffffffff ;  /* 0xffffffff00047882 */ /* 0x000fc80000000000 */
[CC--:B------:R-:W-:Y:S02]  /*0a70*/  ISETP.GE.AND P2, PT, R21.reuse, R16.reuse, PT ;  /* 0x000000101500720c */ /* 0x0c0fe40003f46270 */
[----:B------:R-:W-:Y:S01]  /*0a80*/  ISETP.GE.AND P0, PT, R21, R16, PT ;  /* 0x000000101500720c */ /* 0x000fe20003f06270 */
[----:B------:R-:W-:-:S12]  /*0a90*/  BRA.DIV UR4, `(.L_x_16) ;  /* 0x0000003604ec7947 */ /* 0x000fd8000b800000 */
[----:B------:R-:W-:-:S07]  /*0aa0*/  VOTE.ANY R20, PT, !P0 ;  /* 0x0000000000147806 */ /* 0x000fce00040e0100 */
.L_x_104:
[----:B------:R-:W-:Y:S04]  /*0ab0*/  BSSY B2, `(.L_x_17) ;  /* 0x0000027000027945 */ /* 0x000fe80003800000 */
[----:B------:R-:W-:Y:S05]  /*0ac0*/  @P2 BRA `(.L_x_18) ;  /* 0x0000000000942947 */ /* 0x000fea0003800000 */
[----:B------:R-:W3:Y:S01]  /*0ad0*/  LDG.E R26, desc[UR6][R2.64+0x80] ;  /* 0x00008006021a7981 */ /* 0x000ee2000c1e1900 */
[----:B------:R-:W-:Y:S01]  /*0ae0*/  VIADD R24, R23, 0xffffffe0 ;  /* 0xffffffe017187836 */ /* 0x000fe20000000000 */
[----:B------:R-:W-:-:S04]  /*0af0*/  R2UR UR4, R20 ;  /* 0x00000000140472ca */ /* 0x000fc800000e0000 */
[----:B------:R-:W-:-:S05]  /*0b00*/  SHF.R.U32.HI R24, RZ, 0x5, R24 ;  /* 0x00000005ff187819 */ /* 0x000fca0000011618 */
[----:B------:R-:W-:-:S05]  /*0b10*/  IMAD R21, R24, 0x4, R0 ;  /* 0x0000000418157824 */ /* 0x000fca00078e0200 */
[----:B---3--:R0:W-:Y:S01]  /*0b20*/  STL [R21], R26 ;  /* 0x0000001a15007387 */ /* 0x0081e20000100800 */
[----:B--2---:R-:W-:-:S04]  /*0b30*/  SHF.R.S32.HI R22, RZ, R11, R26 ;  /* 0x0000000bff167219 */ /* 0x004fc8000001141a */
[----:B------:R-:W-:Y:S01]  /*0b40*/  LOP3.LUT R22, R22, 0xff, RZ, 0xc0, !PT ;  /* 0x000000ff16167812 */ /* 0x000fe200078ec0ff */
[----:B------:R-:W-:Y:S06]  /*0b50*/  BRA.DIV UR4, `(.L_x_19) ;  /* 0x0000003604dc7947 */ /* 0x000fec000b800000 */
[----:B------:R2:W3:Y:S02]  /*0b60*/  MATCH.ANY R20, R22 ;  /* 0x00000000161473a1 */ /* 0x0004e400000e8000 */
.L_x_107:
[----:B0--3--:R-:W0:Y:S01]  /*0b70*/  BREV R21, R20 ;  /* 0x0000001400157301 */ /* 0x009e220000000000 */
[----:B------:R-:W-:Y:S07]  /*0b80*/  BSSY.RECONVERGENT B3, `(.L_x_20) ;  /* 0x000000e000037945 */ /* 0x000fee0003800200 */
[----:B0-----:R-:W0:Y:S02]  /*0b90*/  FLO.U32.SH R21, R21 ;  /* 0x0000001500157300 */ /* 0x001e2400000e0400 */
[----:B0-----:R-:W-:-:S13]  /*0ba0*/  ISETP.NE.AND P0, PT, R5, R21, PT ;  /* 0x000000150500720c */ /* 0x001fda0003f05270 */
[----:B------:R-:W-:Y:S05]  /*0bb0*/  @P0 BRA `(.L_x_21) ;  /* 0x0000000000280947 */ /* 0x000fea0003800000 */
[----:B------:R-:W0:Y:S01]  /*0bc0*/  S2UR UR5, SR_CgaCtaId ;  /* 0x00000000000579c3 */ /* 0x000e220000008800 */
[----:B------:R-:W-:Y:S01]  /*0bd0*/  IMAD.SHL.U32 R13, R10, 0x20, RZ ;  /* 0x000000200a0d7824 */ /* 0x000fe200078e00ff */
[----:B------:R-:W-:-:S04]  /*0be0*/  UMOV UR4, 0x400 ;  /* 0x0000040000047882 */ /* 0x000fc80000000000 */
[----:B------:R-:W-:-:S05]  /*0bf0*/  LOP3.LUT R13, R13, 0x7c00, RZ, 0xc0, !PT ;  /* 0x00007c000d0d7812 */ /* 0x000fca00078ec0ff */
[----:B------:R-:W-:Y:S02]  /*0c00*/  IMAD R25, R22, 0x4, R13 ;  /* 0x0000000416197824 */ /* 0x000fe400078e020d */
[----:B--2---:R-:W2:Y:S01]  /*0c10*/  POPC R22, R20 ;  /* 0x0000001400167309 */ /* 0x004ea20000000000 */
[----:B0-----:R-:W-:-:S09]  /*0c20*/  ULEA UR4, UR5, UR4, 0x18 ;  /* 0x0000000405047291 */ /* 0x001fd2000f8ec0ff */
[----:B------:R-:W2:Y:S02]  /*0c30*/  LDS R13, [R25+UR4] ;  /* 0x00000004190d7984 */ /* 0x000ea40008000800 */
[----:B--2---:R-:W-:-:S05]  /*0c40*/  IMAD.IADD R22, R22, 0x1, R13 ;  /* 0x0000000116167824 */ /* 0x004fca00078e020d */
[----:B------:R0:W-:Y:S02]  /*0c50*/  STS [R25+UR4], R22 ;  /* 0x0000001619007988 */ /* 0x0001e40008000804 */
.L_x_21:
[----:B------:R-:W-:Y:S05]  /*0c60*/  BSYNC.RECONVERGENT B3 ;  /* 0x0000000000037941 */ /* 0x000fea0003800200 */
.L_x_20:
[----:B0-----:R-:W0:Y:S08]  /*0c70*/  MATCH.ANY R25, R20 ;  /* 0x00000000141973a1 */ /* 0x001e3000000e8000 */
[----:B------:R-:W3:Y:S01]  /*0c80*/  REDUX.OR UR4, R20 ;  /* 0x00000000140473c4 */ /* 0x000ee20000004000 */
[----:B------:R-:W-:Y:S02]  /*0c90*/  VOTEU.ANY UR5, UPT, PT ;  /* 0x0000000000057886 */ /* 0x000fe400038e0100 */
[----:B0-----:R-:W-:-:S13]  /*0ca0*/  LOP3.LUT P0, RZ, R20, UR5, R25, 0x40, !PT ;  /* 0x0000000514ff7c12 */ /* 0x001fda000f804019 */
[----:B---3--:R-:W-:Y:S05]  /*0cb0*/  @!P0 BRA.DIV UR4, `(.L_x_22) ;  /* 0x0000003604a08947 */ /* 0x008fea000b800000 */
[----:B------:R0:W3:Y:S02]  /*0cc0*/  SHFL.IDX PT, R13, R13, R21, 0x1f ;  /* 0x00001f150d0d7589 */ /* 0x0000e400000e0000 */
.L_x_110:
[----:B------:R-:W-:Y:S02]  /*0cd0*/  LOP3.LUT R20, R20, R12, RZ, 0x30, !PT ;  /* 0x0000000c14147212 */ /* 0x000fe400078e30ff */
[----:B------:R-:W-:-:S04]  /*0ce0*/  LEA R24, R24, R1, 0x2 ;  /* 0x0000000118187211 */ /* 0x000fc800078e10ff */
[----:B------:R-:W0:Y:S02]  /*0cf0*/  POPC R20, R20 ;  /* 0x0000001400147309 */ /* 0x000e240000000000 */
[----:B0--3--:R-:W-:-:S05]  /*0d00*/  IMAD.IADD R21, R13, 0x1, R20 ;  /* 0x000000010d157824 */ /* 0x009fca00078e0214 */
[----:B------:R0:W-:Y:S02]  /*0d10*/  STL [R24], R21 ;  /* 0x0000001518007387 */ /* 0x0001e40000100800 */
.L_x_18:
[----:B------:R-:W-:Y:S05]  /*0d20*/  BSYNC B2 ;  /* 0x0000000000027941 */ /* 0x000fea0003800000 */
.L_x_17:
[----:B0-----:R-:W-:Y:S01]  /*0d30*/  VIADD R21, R19, 0x40 ;  /* 0x0000004013157836 */ /* 0x001fe20000000000 */
[----:B------:R-:W-:-:S04]  /*0d40*/  UMOV UR4, 0xffffffff ;  /* 0xffffffff00047882 */ /* 0x000fc80000000000 */
[CC--:B------:R-:W-:Y:S02]  /*0d50*/  ISETP.GE.AND P2, PT, R21.reuse, R16.reuse, PT ;  /* 0x000000101500720c */ /* 0x0c0fe40003f46270 */
[----:B------:R-:W-:Y:S01]  /*0d60*/  ISETP.GE.AND P0, PT, R21, R16, PT ;  /* 0x000000101500720c */ /* 0x000fe20003f06270 */
[----:B------:R-:W-:-:S12]  /*0d70*/  BRA.DIV UR4, `(.L_x_23) ;  /* 0x0000003604907947 */ /* 0x000fd8000b800000 */
[----:B------:R-:W-:-:S07]  /*0d80*/  VOTE.ANY R20, PT, !P0 ;  /* 0x0000000000147806 */ /* 0x000fce00040e0100 */
.L_x_113:
[----:B------:R-:W-:Y:S04]  /*0d90*/  BSSY B2, `(.L_x_24) ;  /* 0x0000026000027945 */ /* 0x000fe80003800000 */
[----:B------:R-:W-:Y:S05]  /*0da0*/  @P2 BRA `(.L_x_25) ;  /* 0x0000000000902947 */ /* 0x000fea0003800000 */
[----:B------:R-:W3:Y:S01]  /*0db0*/  LDG.E R26, desc[UR6][R2.64+0x100] ;  /* 0x00010006021a7981 */ /* 0x000ee2000c1e1900 */
[----:B------:R-:W-:Y:S02]  /*0dc0*/  SHF.R.U32.HI R24, RZ, 0x5, R23 ;  /* 0x00000005ff187819 */ /* 0x000fe40000011617 */
[----:B------:R-:W-:-:S03]  /*0dd0*/  R2UR UR4, R20 ;  /* 0x00000000140472ca */ /* 0x000fc600000e0000 */
[----:B------:R-:W-:-:S05]  /*0de0*/  IMAD R21, R24, 0x4, R0 ;  /* 0x0000000418157824 */ /* 0x000fca00078e0200 */
[----:B---3--:R0:W-:Y:S01]  /*0df0*/  STL [R21], R26 ;  /* 0x0000001a15007387 */ /* 0x0081e20000100800 */
[----:B--2---:R-:W-:-:S04]  /*0e00*/  SHF.R.S32.HI R22, RZ, R11, R26 ;  /* 0x0000000bff167219 */ /* 0x004fc8000001141a */
[----:B------:R-:W-:Y:S01]  /*0e10*/  LOP3.LUT R22, R22, 0xff, RZ, 0xc0, !PT ;  /* 0x000000ff16167812 */ /* 0x000fe200078ec0ff */
[----:B------:R-:W-:Y:S06]  /*0e20*/  BRA.DIV UR4, `(.L_x_26) ;  /* 0x0000003604847947 */ /* 0x000fec000b800000 */
[----:B------:R2:W3:Y:S02]  /*0e30*/  MATCH.ANY R20, R22 ;  /* 0x00000000161473a1 */ /* 0x0004e400000e8000 */
.L_x_116:
        /* <DEDUP_REMOVED lines=15> */
.L_x_28:
[----:B------:R-:W-:Y:S05]  /*0f30*/  BSYNC.RECONVERGENT B3 ;  /* 0x0000000000037941 */ /* 0x000fea0003800200 */
.L_x_27:
[----:B0-----:R-:W0:Y:S08]  /*0f40*/  MATCH.ANY R25, R20 ;  /* 0x00000000141973a1 */ /* 0x001e3000000e8000 */
[----:B------:R-:W3:Y:S01]  /*0f50*/  REDUX.OR UR4, R20 ;  /* 0x00000000140473c4 */ /* 0x000ee20000004000 */
[----:B------:R-:W-:Y:S02]  /*0f60*/  VOTEU.ANY UR5, UPT, PT ;  /* 0x0000000000057886 */ /* 0x000fe400038e0100 */
[----:B0-----:R-:W-:-:S13]  /*0f70*/  LOP3.LUT P0, RZ, R20, UR5, R25, 0x40, !PT ;  /* 0x0000000514ff7c12 */ /* 0x001fda000f804019 */
[----:B---3--:R-:W-:Y:S05]  /*0f80*/  @!P0 BRA.DIV UR4, `(.L_x_29) ;  /* 0x0000003604488947 */ /* 0x008fea000b800000 */
[----:B------:R0:W3:Y:S02]  /*0f90*/  SHFL.IDX PT, R13, R13, R21, 0x1f ;  /* 0x00001f150d0d7589 */ /* 0x0000e400000e0000 */
.L_x_119:
[----:B------:R-:W-:Y:S01]  /*0fa0*/  LOP3.LUT R20, R20, R12, RZ, 0x30, !PT ;  /* 0x0000000c14147212 */ /* 0x000fe200078e30ff */
[----:B------:R-:W-:-:S05]  /*0fb0*/  IMAD R24, R24, 0x4, R1 ;  /* 0x0000000418187824 */ /* 0x000fca00078e0201 */
[----:B------:R-:W0:Y:S02]  /*0fc0*/  POPC R20, R20 ;  /* 0x0000001400147309 */ /* 0x000e240000000000 */
[----:B0--3--:R-:W-:-:S05]  /*0fd0*/  IADD3 R21, PT, PT, R13, R20, RZ ;  /* 0x000000140d157210 */ /* 0x009fca0007ffe0ff */
[----:B------:R0:W-:Y:S02]  /*0fe0*/  STL [R24], R21 ;  /* 0x0000001518007387 */ /* 0x0001e40000100800 */
.L_x_25:
[----:B------:R-:W-:Y:S05]  /*0ff0*/  BSYNC B2 ;  /* 0x0000000000027941 */ /* 0x000fea0003800000 */
.L_x_24:
[----:B0-----:R-:W-:Y:S01]  /*1000*/  VIADD R21, R19, 0x60 ;  /* 0x0000006013157836 */ /* 0x001fe20000000000 */
[----:B------:R-:W-:-:S04]  /*1010*/  UMOV UR4, 0xffffffff ;  /* 0xffffffff00047882 */ /* 0x000fc80000000000 */
[CC--:B------:R-:W-:Y:S02]  /*1020*/  ISETP.GE.AND P2, PT, R21.reuse, R16.reuse, PT ;  /* 0x000000101500720c */ /* 0x0c0fe40003f46270 */
[----:B------:R-:W-:Y:S01]  /*1030*/  ISETP.GE.AND P0, PT, R21, R16, PT ;  /* 0x000000101500720c */ /* 0x000fe20003f06270 */
[----:B------:R-:W-:-:S12]  /*1040*/  BRA.DIV UR4, `(.L_x_30) ;  /* 0x0000003604387947 */ /* 0x000fd8000b800000 */
[----:B------:R-:W-:-:S07]  /*1050*/  VOTE.ANY R20, PT, !P0 ;  /* 0x0000000000147806 */ /* 0x000fce00040e0100 */
.L_x_122:
        /* <DEDUP_REMOVED lines=12> */
.L_x_125:
        /* <DEDUP_REMOVED lines=10> */
[----:B------:R-:W3:Y:S01]  /*11c0*/  POPC R2, R20 ;  /* 0x0000001400027309 */ /* 0x000ee20000000000 */
[----:B0-----:R-:W-:-:S09]  /*11d0*/  ULEA UR4, UR5, UR4, 0x18 ;  /* 0x0000000405047291 */ /* 0x001fd2000f8ec0ff */
[----:B------:R-:W3:Y:S02]  /*11e0*/  LDS R13, [R3+UR4] ;  /* 0x00000004030d7984 */ /* 0x000ee40008000800 */
[----:B---3--:R-:W-:-:S05]  /*11f0*/  IMAD.IADD R2, R2, 0x1, R13 ;  /* 0x0000000102027824 */ /* 0x008fca00078e020d */
[----:B------:R0:W-:Y:S02]  /*1200*/  STS [R3+UR4], R2 ;  /* 0x0000000203007988 */ /* 0x0001e40008000804 */
.L_x_35:
[----:B------:R-:W-:Y:S05]  /*1210*/  BSYNC.RECONVERGENT B3 ;  /* 0x0000000000037941 */ /* 0x000fea0003800200 */
.L_x_34:
[----:B0-----:R-:W0:Y:S08]  /*1220*/  MATCH.ANY R3, R20 ;  /* 0x00000000140373a1 */ /* 0x001e3000000e8000 */
[----:B------:R-:W3:Y:S01]  /*1230*/  REDUX.OR UR4, R20 ;  /* 0x00000000140473c4 */ /* 0x000ee20000004000 */
[----:B------:R-:W-:Y:S02]  /*1240*/  VOTEU.ANY UR5, UPT, PT ;  /* 0x0000000000057886 */ /* 0x000fe400038e0100 */
[----:B0-----:R-:W-:-:S13]  /*1250*/  LOP3.LUT P0, RZ, R20, UR5, R3, 0x40, !PT ;  /* 0x0000000514ff7c12 */ /* 0x001fda000f804003 */
[----:B---3--:R-:W-:Y:S05]  /*1260*/  @!P0 BRA.DIV UR4, `(.L_x_36) ;  /* 0x0000003204ec8947 */ /* 0x008fea000b800000 */
[----:B------:R0:W3:Y:S02]  /*1270*/  SHFL.IDX PT, R13, R13, R21, 0x1f ;  /* 0x00001f150d0d7589 */ /* 0x0000e400000e0000 */
.L_x_128:
[----:B------:R-:W-:Y:S01]  /*1280*/  LOP3.LUT R20, R20, R12, RZ, 0x30, !PT ;  /* 0x0000000c14147212 */ /* 0x000fe200078e30ff */
[----:B------:R-:W-:-:S05]  /*1290*/  IMAD R3, R16, 0x4, R1 ;  /* 0x0000000410037824 */ /* 0x000fca00078e0201 */
[----:B------:R-:W3:Y:S02]  /*12a0*/  POPC R20, R20 ;  /* 0x0000001400147309 */ /* 0x000ee40000000000 */
[----:B---3--:R-:W-:-:S05]  /*12b0*/  IADD3 R2, PT, PT, R13, R20, RZ ;  /* 0x000000140d027210 */ /* 0x008fca0007ffe0ff */
[----:B------:R3:W-:Y:S02]  /*12c0*/  STL [R3], R2 ;  /* 0x0000000203007387 */ /* 0x0007e40000100800 */
.L_x_32:
[----:B------:R-:W-:Y:S05]  /*12d0*/  BSYNC B2 ;  /* 0x0000000000027941 */ /* 0x000fea0003800000 */
.L_x_31:
[----:B------:R-:W-:Y:S02]  /*12e0*/  VIADD R16, R19, 0x80 ;  /* 0x0000008013107836 */ /* 0x000fe40000000000 */
[----:B------:R-:W-:Y:S02]  /*12f0*/  VIADD R23, R23, 0x80 ;  /* 0x0000008017177836 */ /* 0x000fe40000000000 */
[----:B------:R-:W-:Y:S01]  /*1300*/  IMAD.MOV.U32 R19, RZ, RZ, R16 ;  /* 0x000000ffff137224 */ /* 0x000fe200078e0010 */
[----:B------:R-:W-:Y:S06]  /*1310*/  @P1 BRA `(.L_x_37) ;  /* 0xfffffff400041947 */ /* 0x000fec000383ffff */
[----:B------:R-:W-:Y:S05]  /*1320*/  BSYNC B0 ;  /* 0x0000000000007941 */ /* 0x000fea0003800000 */
.L_x_8:
[----:B0-----:R-:W-:Y:S05]  /*1330*/  BSYNC B1 ;  /* 0x0000000000017941 */ /* 0x001fea0003800000 */
.L_x_7:
[----:B------:R-:W-:-:S13]  /*1340*/  ISETP.NE.AND P0, PT, R14, RZ, PT ;  /* 0x000000ff0e00720c */ /* 0x000fda0003f05270 */
[----:B------:R-:W-:Y:S05]  /*1350*/  @!P0 BRA `(.L_x_6) ;  /* 0x0000000000e48947 */ /* 0x000fea0003800000 */
[----:B---3--:R-:W0:Y:S01]  /*1360*/  LDC.64 R2, c[0x0][0x380] ;  /* 0x0000e000ff027b82 */ /* 0x008e220000000a00 */
[----:B------:R-:W-:Y:S02]  /*1370*/  IMAD.MOV R14, RZ, RZ, -R14 ;  /* 0x000000ffff0e7224 */ /* 0x000fe400078e0a0e */
[C---:B------:R-:W-:Y:S02]  /*1380*/  IMAD.IADD R18, R16.reuse, 0x1, -R7 ;  /* 0x0000000110127824 */ /* 0x040fe400078e0a07 */
[----:B0-----:R-:W-:-:S07]  /*1390*/  IMAD.WIDE.U32 R2, R16, 0x4, R2 ;  /* 0x0000000410027825 */ /* 0x001fce00078e0002 */
.L_x_45:
[----:B------:R-:W-:Y:S01]  /*13a0*/  UMOV UR4, 0xffffffff ;  /* 0xffffffff00047882 */ /* 0x000fe20000000000 */
[C---:B------:R-:W-:Y:S02]  /*13b0*/  ISETP.GE.AND P1, PT, R16.reuse, UR8, PT ;  /* 0x0000000810007c0c */ /* 0x040fe4000bf26270 */
[----:B------:R-:W-:Y:S01]  /*13c0*/  ISETP.GE.AND P0, PT, R16, UR8, PT ;  /* 0x0000000810007c0c */ /* 0x000fe2000bf06270 */
[----:B0--3--:R-:W-:-:S12]  /*13d0*/  BRA.DIV UR4, `(.L_x_38) ;  /* 0x0000003204b07947 */ /* 0x009fd8000b800000 */
[----:B------:R-:W-:-:S07]  /*13e0*/  VOTE.ANY R20, PT, !P0 ;  /* 0x0000000000147806 */ /* 0x000fce00040e0100 */
.L_x_131:
[----:B------:R-:W-:Y:S01]  /*13f0*/  VIADD R14, R14, 0x1 ;  /* 0x000000010e0e7836 */ /* 0x000fe20000000000 */
[----:B------:R-:W-:Y:S04]  /*1400*/  BSSY B0, `(.L_x_39) ;  /* 0x0000029000007945 */ /* 0x000fe80003800000 */
[----:B------:R-:W-:Y:S01]  /*1410*/  ISETP.NE.AND P0, PT, R14, RZ, PT ;  /* 0x000000ff0e00720c */ /* 0x000fe20003f05270 */
[----:B------:R-:W-:-:S12]  /*1420*/  @P1 BRA `(.L_x_40) ;  /* 0x0000000000981947 */ /* 0x000fd80003800000 */
[----:B--2---:R-:W2:Y:S01]  /*1430*/  LDG.E R22, desc[UR6][R2.64] ;  /* 0x0000000602167981 */ /* 0x004ea2000c1e1900 */
[----:B------:R-:W-:Y:S02]  /*1440*/  SHF.R.S32.HI R19, RZ, 0x1f, R18 ;  /* 0x0000001fff137819 */ /* 0x000fe40000011412 */
[----:B------:R-:W-:Y:S02]  /*1450*/  R2UR UR4, R20 ;  /* 0x00000000140472ca */ /* 0x000fe400000e0000 */
[----:B------:R-:W-:-:S04]  /*1460*/  LEA.HI R19, R19, R18, RZ, 0x5 ;  /* 0x0000001213137211 */ /* 0x000fc800078f28ff */
[----:B------:R-:W-:-:S05]  /*1470*/  SHF.R.S32.HI R19, RZ, 0x5, R19 ;  /* 0x00000005ff137819 */ /* 0x000fca0000011413 */
[----:B------:R-:W-:-:S05]  /*1480*/  IMAD R21, R19, 0x4, R0 ;  /* 0x0000000413157824 */ /* 0x000fca00078e0200 */
[----:B--2---:R0:W-:Y:S01]  /*1490*/  STL [R21], R22 ;  /* 0x0000001615007387 */ /* 0x0041e20000100800 */
[----:B------:R-:W-:-:S04]  /*14a0*/  SHF.R.S32.HI R23, RZ, R11, R22 ;  /* 0x0000000bff177219 */ /* 0x000fc80000011416 */
[----:B------:R-:W-:Y:S01]  /*14b0*/  LOP3.LUT R23, R23, 0xff, RZ, 0xc0, !PT ;  /* 0x000000ff17177812 */ /* 0x000fe200078ec0ff */
[----:B------:R-:W-:Y:S06]  /*14c0*/  BRA.DIV UR4, `(.L_x_41) ;  /* 0x0000003204947947 */ /* 0x000fec000b800000 */
[----:B------:R2:W3:Y:S02]  /*14d0*/  MATCH.ANY R20, R23 ;  /* 0x00000000171473a1 */ /* 0x0004e400000e8000 */
.L_x_134:
[----:B0--3--:R-:W0:Y:S01]  /*14e0*/  BREV R21, R20 ;  /* 0x0000001400157301 */ /* 0x009e220000000000 */
[----:B------:R-:W-:Y:S07]  /*14f0*/  BSSY.RECONVERGENT B1, `(.L_x_42) ;  /* 0x000000e000017945 */ /* 0x000fee0003800200 */
[----:B0-----:R-:W0:Y:S02]  /*1500*/  FLO.U32.SH R21, R21 ;  /* 0x0000001500157300 */ /* 0x001e2400000e0400 */
[----:B0-----:R-:W-:-:S13]  /*1510*/  ISETP.NE.AND P1, PT, R5, R21, PT ;  /* 0x000000150500720c */ /* 0x001fda0003f25270 */
[----:B------:R-:W-:Y:S05]  /*1520*/  @P1 BRA `(.L_x_43) ;  /* 0x0000000000281947 */ /* 0x000fea0003800000 */
[----:B------:R-:W0:Y:S01]  /*1530*/  S2UR UR5, SR_CgaCtaId ;  /* 0x00000000000579c3 */ /* 0x000e220000008800 */
[----:B------:R-:W-:Y:S01]  /*1540*/  SHF.L.U32 R13, R10, 0x5, RZ ;  /* 0x000000050a0d7819 */ /* 0x000fe200000006ff */
[----:B------:R-:W-:-:S03]  /*1550*/  UMOV UR4, 0x400 ;  /* 0x0000040000047882 */ /* 0x000fc60000000000 */
[----:B------:R-:W-:-:S05]  /*1560*/  LOP3.LUT R22, R13, 0x7c00, RZ, 0xc0, !PT ;  /* 0x00007c000d167812 */ /* 0x000fca00078ec0ff */
[----:B--2---:R-:W-:Y:S02]  /*1570*/  IMAD R23, R23, 0x4, R22 ;  /* 0x0000000417177824 */ /* 0x004fe400078e0216 */
[----:B------:R-:W2:Y:S01]  /*1580*/  POPC R22, R20 ;  /* 0x0000001400167309 */ /* 0x000ea20000000000 */
[----:B0-----:R-:W-:-:S09]  /*1590*/  ULEA UR4, UR5, UR4, 0x18 ;  /* 0x0000000405047291 */ /* 0x001fd2000f8ec0ff */
[----:B------:R-:W2:Y:S02]  /*15a0*/  LDS R13, [R23+UR4] ;  /* 0x00000004170d7984 */ /* 0x000ea40008000800 */
[----:B--2---:R-:W-:-:S05]  /*15b0*/  IMAD.IADD R22, R22, 0x1, R13 ;  /* 0x0000000116167824 */ /* 0x004fca00078e020d */
[----:B------:R0:W-:Y:S02]  /*15c0*/  STS [R23+UR4], R22 ;  /* 0x0000001617007988 */ /* 0x0001e40008000804 */
.L_x_43:
[----:B------:R-:W-:Y:S05]  /*15d0*/  BSYNC.RECONVERGENT B1 ;  /* 0x0000000000017941 */ /* 0x000fea0003800200 */
.L_x_42:
[----:B0-2---:R-:W0:Y:S08]  /*15e0*/  MATCH.ANY R23, R20 ;  /* 0x00000000141773a1 */ /* 0x005e3000000e8000 */
[----:B------:R-:W2:Y:S01]  /*15f0*/  REDUX.OR UR4, R20 ;  /* 0x00000000140473c4 */ /* 0x000ea20000004000 */
[----:B------:R-:W-:Y:S02]  /*1600*/  VOTEU.ANY UR5, UPT, PT ;  /* 0x0000000000057886 */ /* 0x000fe400038e0100 */
[----:B0-----:R-:W-:-:S13]  /*1610*/  LOP3.LUT P1, RZ, R20, UR5, R23, 0x40, !PT ;  /* 0x0000000514ff7c12 */ /* 0x001fda000f824017 */
[----:B--2---:R-:W-:Y:S05]  /*1620*/  @!P1 BRA.DIV UR4, `(.L_x_44) ;  /* 0x0000003204589947 */ /* 0x004fea000b800000 */
[----:B------:R0:W2:Y:S02]  /*1630*/  SHFL.IDX PT, R13, R13, R21, 0x1f ;  /* 0x00001f150d0d7589 */ /* 0x0000a400000e0000 */
.L_x_137:
[----:B------:R-:W-:Y:S01]  /*1640*/  LOP3.LUT R20, R20, R12, RZ, 0x30, !PT ;  /* 0x0000000c14147212 */ /* 0x000fe200078e30ff */
[----:B------:R-:W-:-:S05]  /*1650*/  IMAD R22, R19, 0x4, R1 ;  /* 0x0000000413167824 */ /* 0x000fca00078e0201 */
[----:B------:R-:W2:Y:S02]  /*1660*/  POPC R20, R20 ;  /* 0x0000001400147309 */ /* 0x000ea40000000000 */
[----:B--2---:R-:W-:-:S05]  /*1670*/  IMAD.IADD R19, R13, 0x1, R20 ;  /* 0x000000010d137824 */ /* 0x004fca00078e0214 */
[----:B------:R3:W-:Y:S02]  /*1680*/  STL [R22], R19 ;  /* 0x0000001316007387 */ /* 0x0007e40000100800 */
.L_x_40:
[----:B------:R-:W-:Y:S05]  /*1690*/  BSYNC B0 ;  /* 0x0000000000007941 */ /* 0x000fea0003800000 */
.L_x_39:
[----:B------:R-:W-:Y:S01]  /*16a0*/  IADD3 R2, P1, PT, R2, 0x80, RZ ;  /* 0x0000008002027810 */ /* 0x000fe20007f3e0ff */
[----:B------:R-:W-:Y:S02]  /*16b0*/  VIADD R16, R16, 0x20 ;  /* 0x0000002010107836 */ /* 0x000fe40000000000 */
[----:B------:R-:W-:Y:S02]  /*16c0*/  VIADD R18, R18, 0x20 ;  /* 0x0000002012127836 */ /* 0x000fe40000000000 */
[----:B------:R-:W-:Y:S01]  /*16d0*/  IMAD.X R3, RZ, RZ, R3, P1 ;  /* 0x000000ffff037224 */ /* 0x000fe200008e0603 */
[----:B------:R-:W-:Y:S07]  /*16e0*/  @P0 BRA `(.L_x_45) ;  /* 0xfffffffc002c0947 */ /* 0x000fee000383ffff */
.L_x_6:
[----:B------:R-:W-:Y:S01]  /*16f0*/  ISETP.GT.U32.AND P0, PT, R10, 0xff, PT ;  /* 0x000000ff0a00780c */ /* 0x000fe20003f04070 */
[----:B------:R-:W-:Y:S05]  /*1700*/  WARPSYNC.ALL ;  /* 0x0000000000007948 */ /* 0x000fea0003800000 */
[----:B------:R-:W-:Y:S06]  /*1710*/  BAR.SYNC.DEFER_BLOCKING 0x0 ;  /* 0x0000000000007b1d */ /* 0x000fec0000010000 */
[----:B------:R-:W-:Y:S04]  /*1720*/  BSSY.RECONVERGENT B0, `(.L_x_46) ;  /* 0x0000095000007945 */ /* 0x000fe80003800200 */
[----:B------:R-:W-:Y:S05]  /*1730*/  @P0 BRA `(.L_x_47) ;  /* 0x00000008004c0947 */ /* 0x000fea0003800000 */
[----:B------:R-:W-:Y:S01]  /*1740*/  ISETP.GE.U32.AND P0, PT, R9, 0x20, PT ;  /* 0x000000200900780c */ /* 0x000fe20003f06070 */
[----:B------:R-:W-:-:S12]  /*1750*/  HFMA2 R23, -RZ, RZ, 0, 0 ;  /* 0x00000000ff177431 */ /* 0x000fd800000001ff */
[----:B------:R-:W-:Y:S05]  /*1760*/  @!P0 BRA `(.L_x_48) ;  /* 0x0000000800288947 */ /* 0x000fea0003800000 */
[C---:B---3--:R-:W-:Y:S01]  /*1770*/  VIADD R2, R15.reuse, 0xffffffff ;  /* 0xffffffff0f027836 */ /* 0x048fe20000000000 */
[----:B------:R-:W-:Y:S01]  /*1780*/  LOP3.LUT R3, R15, 0x3, RZ, 0xc0, !PT ;  /* 0x000000030f037812 */ /* 0x000fe200078ec0ff */
[----:B------:R-:W-:Y:S02]  /*1790*/  IMAD.MOV.U32 R11, RZ, RZ, RZ ;  /* 0x000000ffff0b7224 */ /* 0x000fe400078e00ff */
[----:B------:R-:W-:Y:S01]  /*17a0*/  IMAD.MOV.U32 R23, RZ, RZ, RZ ;  /* 0x000000ffff177224 */ /* 0x000fe200078e00ff */
[----:B------:R-:W-:-:S13]  /*17b0*/  ISETP.GE.U32.AND P0, PT, R2, 0x3, PT ;  /* 0x000000030200780c */ /* 0x000fda0003f06070 */
[----:B------:R-:W-:Y:S05]  /*17c0*/  @!P0 BRA `(.L_x_49) ;  /* 0x0000000400d48947 */ /* 0x000fea0003800000 */
[----:B------:R-:W3:Y:S01]  /*17d0*/  S2UR UR5, SR_CgaCtaId ;  /* 0x00000000000579c3 */ /* 0x000ee20000008800 */
[----:B------:R-:W-:Y:S01]  /*17e0*/  LOP3.LUT R11, R15, 0x3c, RZ, 0xc0, !PT ;  /* 0x0000003c0f0b7812 */ /* 0x000fe200078ec0ff */
[----:B------:R-:W-:Y:S01]  /*17f0*/  UMOV UR4, 0x400 ;  /* 0x0000040000047882 */ /* 0x000fe20000000000 */
[----:B------:R-:W-:Y:S01]  /*1800*/  SHF.R.U32.HI R15, RZ, 0x5, R9 ;  /* 0x00000005ff0f7819 */ /* 0x000fe20000011609 */
[----:B------:R-:W-:-:S03]  /*1810*/  IMAD.MOV.U32 R23, RZ, RZ, RZ ;  /* 0x000000ffff177224 */ /* 0x000fc600078e00ff */
[----:B------:R-:W-:-:S05]  /*1820*/  LOP3.LUT R12, R15, 0x7fffffc, RZ, 0xc0, !PT ;  /* 0x07fffffc0f0c7812 */ /* 0x000fca00078ec0ff */
[----:B------:R-:W-:-:S05]  /*1830*/  IMAD.MOV R12, RZ, RZ, -R12 ;  /* 0x000000ffff0c7224 */ /* 0x000fca00078e0a0c */
[----:B------:R-:W-:Y:S01]  /*1840*/  ISETP.GE.AND P0, PT, R12, RZ, PT ;  /* 0x000000ff0c00720c */ /* 0x000fe20003f06270 */
[----:B---3--:R-:W-:-:S06]  /*1850*/  ULEA UR4, UR5, UR4, 0x18 ;  /* 0x0000000405047291 */ /* 0x008fcc000f8ec0ff */
[----:B------:R-:W-:-:S05]  /*1860*/  LEA R2, R10, UR4, 0x2 ;  /* 0x000000040a027c11 */ /* 0x000fca000f8e10ff */
[----:B------:R-:W-:Y:S01]  /*1870*/  VIADD R2, R2, 0x800 ;  /* 0x0000080002027836 */ /* 0x000fe20000000000 */
[----:B------:R-:W-:Y:S06]  /*1880*/  @P0 BRA `(.L_x_50) ;  /* 0x0000000400640947 */ /* 0x000fec0003800000 */
[----:B------:R-:W-:Y:S01]  /*1890*/  IMAD.MOV R13, RZ, RZ, -R12 ;  /* 0x000000ffff0d7224 */ /* 0x000fe200078e0a0c */
[----:B------:R-:W-:-:S04]  /*18a0*/  PLOP3.LUT P0, PT, PT, PT, PT, 0x80, 0x8 ;  /* 0x000000000008781c */ /* 0x000fc80003f0f070 */
[----:B------:R-:W-:-:S13]  /*18b0*/  ISETP.GT.AND P1, PT, R13, 0xc, PT ;  /* 0x0000000c0d00780c */ /* 0x000fda0003f24270 */
[----:B------:R-:W-:Y:S05]  /*18c0*/  @!P1 BRA `(.L_x_51) ;  /* 0x0000000000d49947 */ /* 0x000fea0003800000 */
[----:B------:R-:W-:-:S13]  /*18d0*/  PLOP3.LUT P0, PT, PT, PT, PT, 0x8, 0x80 ;  /* 0x000000000080781c */ /* 0x000fda0003f0e170 */
.L_x_52:
[----:B------:R-:W3:Y:S01]  /*18e0*/  LDS R16, [R2+-0x800] ;  /* 0xfff8000002107984 */ /* 0x000ee20000000800 */
[----:B------:R-:W-:-:S03]  /*18f0*/  VIADD R12, R12, 0x10 ;  /* 0x000000100c0c7836 */ /* 0x000fc60000000000 */
[----:B------:R-:W4:Y:S02]  /*1900*/  LDS R18, [R2+-0x400] ;  /* 0xfffc000002127984 */ /* 0x000f240000000800 */
[----:B------:R-:W-:Y:S02]  /*1910*/  ISETP.GE.AND P1, PT, R12, -0xc, PT ;  /* 0xfffffff40c00780c */ /* 0x000fe40003f26270 */
[----:B--2---:R-:W2:Y:S04]  /*1920*/  LDS R22, [R2] ;  /* 0x0000000002167984 */ /* 0x004ea80000000800 */
[----:B------:R-:W5:Y:S04]  /*1930*/  LDS R20, [R2+0x400] ;  /* 0x0004000002147984 */ /* 0x000f680000000800 */
[----:B------:R-:W1:Y:S04]  /*1940*/  LDS R25, [R2+0x800] ;  /* 0x0008000002197984 */ /* 0x000e680000000800 */
[----:B------:R-:W1:Y:S04]  /*1950*/  LDS R24, [R2+0xc00] ;  /* 0x000c000002187984 */ /* 0x000e680000000800 */
[----:B0-----:R-:W0:Y:S04]  /*1960*/  LDS R21, [R2+0x1000] ;  /* 0x0010000002157984 */ /* 0x001e280000000800 */
[----:B------:R-:W0:Y:S04]  /*1970*/  LDS R14, [R2+0x1400] ;  /* 0x00140000020e7984 */ /* 0x000e280000000800 */
[----:B------:R-:W0:Y:S04]  /*1980*/  LDS R13, [R2+0x1800] ;  /* 0x00180000020d7984 */ /* 0x000e280000000800 */
[----:B------:R-:W-:Y:S01]  /*1990*/  LDS R19, [R2+0x2400] ;  /* 0x0024000002137984 */ /* 0x000fe20000000800 */
[----:B---3--:R-:W-:-:S03]  /*19a0*/  IADD3 R27, PT, PT, R16, R23, RZ ;  /* 0x00000017101b7210 */ /* 0x008fc60007ffe0ff */
[----:B------:R-:W-:Y:S04]  /*19b0*/  STS [R2+-0x800], R23 ;  /* 0xfff8001702007388 */ /* 0x000fe80000000800 */
[----:B------:R-:W3:Y:S01]  /*19c0*/  LDS R16, [R2+0x1c00] ;  /* 0x001c000002107984 */ /* 0x000ee20000000800 */
[----:B----4-:R-:W-:-:S03]  /*19d0*/  IMAD.IADD R29, R27, 0x1, R18 ;  /* 0x000000011b1d7824 */ /* 0x010fc600078e0212 */
[----:B------:R-:W4:Y:S01]  /*19e0*/  LDS R18, [R2+0x2000] ;  /* 0x0020000002127984 */ /* 0x000f220000000800 */
[----:B--2---:R-:W-:-:S03]  /*19f0*/  IMAD.IADD R26, R29, 0x1, R22 ;  /* 0x000000011d1a7824 */ /* 0x004fc600078e0216 */
[----:B------:R-:W-:Y:S01]  /*1a00*/  LDS R23, [R2+0x2c00] ;  /* 0x002c000002177984 */ /* 0x000fe20000000800 */
[----:B-----5:R-:W-:-:S03]  /*1a10*/  IMAD.IADD R28, R26, 0x1, R20 ;  /* 0x000000011a1c7824 */ /* 0x020fc600078e0214 */
[----:B------:R-:W2:Y:S01]  /*1a20*/  LDS R20, [R2+0x2800] ;  /* 0x0028000002147984 */ /* 0x000ea20000000800 */
[----:B-1----:R-:W-:-:S03]  /*1a30*/  IMAD.IADD R25, R28, 0x1, R25 ;  /* 0x000000011c197824 */ /* 0x002fc600078e0219 */
[----:B------:R-:W1:Y:S01]  /*1a40*/  LDS R22, [R2+0x3000] ;  /* 0x0030000002167984 */ /* 0x000e620000000800 */
[----:B------:R-:W-:-:S03]  /*1a50*/  IMAD.IADD R24, R25, 0x1, R24 ;  /* 0x0000000119187824 */ /* 0x000fc600078e0218 */
[----:B------:R3:W-:Y:S01]  /*1a60*/  STS [R2+-0x400], R27 ;  /* 0xfffc001b02007388 */ /* 0x0007e20000000800 */
[----:B0-----:R-:W-:-:S03]  /*1a70*/  IMAD.IADD R21, R24, 0x1, R21 ;  /* 0x0000000118157824 */ /* 0x001fc600078e0215 */
[----:B------:R0:W-:Y:S01]  /*1a80*/  STS [R2], R29 ;  /* 0x0000001d02007388 */ /* 0x0001e20000000800 */
[----:B------:R-:W-:-:S03]  /*1a90*/  IMAD.IADD R14, R21, 0x1, R14 ;  /* 0x00000001150e7824 */ /* 0x000fc600078e020e */
[----:B------:R1:W-:Y:S02]  /*1aa0*/  STS [R2+0xc00], R25 ;  /* 0x000c001902007388 */ /* 0x0003e40000000800 */
[----:B------:R-:W-:Y:S02]  /*1ab0*/  IADD3 R13, PT, PT, R14, R13, RZ ;  /* 0x0000000d0e0d7210 */ /* 0x000fe40007ffe0ff */
[----:B------:R-:W-:Y:S04]  /*1ac0*/  STS [R2+0x400], R26 ;  /* 0x0004001a02007388 */ /* 0x000fe80000000800 */
[----:B------:R-:W-:Y:S01]  /*1ad0*/  STS [R2+0x800], R28 ;  /* 0x0008001c02007388 */ /* 0x000fe20000000800 */
[----:B---3--:R-:W-:-:S03]  /*1ae0*/  IMAD.IADD R27, R13, 0x1, R16 ;  /* 0x000000010d1b7824 */ /* 0x008fc600078e0210 */
[----:B------:R-:W-:Y:S01]  /*1af0*/  STS [R2+0x1000], R24 ;  /* 0x0010001802007388 */ /* 0x000fe20000000800 */
[----:B----4-:R-:W-:-:S03]  /*1b00*/  IMAD.IADD R18, R27, 0x1, R18 ;  /* 0x000000011b127824 */ /* 0x010fc600078e0212 */
[----:B------:R-:W3:Y:S01]  /*1b10*/  LDS R16, [R2+0x3400] ;  /* 0x0034000002107984 */ /* 0x000ee20000000800 */
[----:B------:R-:W-:-:S03]  /*1b20*/  IMAD.IADD R19, R18, 0x1, R19 ;  /* 0x0000000112137824 */ /* 0x000fc600078e0213 */
[----:B------:R-:W-:Y:S01]  /*1b30*/  STS [R2+0x1400], R21 ;  /* 0x0014001502007388 */ /* 0x000fe20000000800 */
[----:B--2---:R-:W-:-:S03]  /*1b40*/  IMAD.IADD R20, R19, 0x1, R20 ;  /* 0x0000000113147824 */ /* 0x004fc600078e0214 */
[----:B------:R-:W-:Y:S01]  /*1b50*/  STS [R2+0x1800], R14 ;  /* 0x0018000e02007388 */ /* 0x000fe20000000800 */
[----:B0-----:R-:W-:-:S03]  /*1b60*/  IMAD.IADD R29, R20, 0x1, R23 ;  /* 0x00000001141d7824 */ /* 0x001fc600078e0217 */
[----:B------:R-:W-:Y:S01]  /*1b70*/  STS [R2+0x1c00], R13 ;  /* 0x001c000d02007388 */ /* 0x000fe20000000800 */
[----:B-1----:R-:W-:-:S03]  /*1b80*/  IMAD.IADD R25, R29, 0x1, R22 ;  /* 0x000000011d197824 */ /* 0x002fc600078e0216 */
[----:B------:R-:W-:Y:S04]  /*1b90*/  STS [R2+0x2000], R27 ;  /* 0x0020001b02007388 */ /* 0x000fe80000000800 */
[----:B------:R-:W-:Y:S04]  /*1ba0*/  STS [R2+0x2400], R18 ;  /* 0x0024001202007388 */ /* 0x000fe80000000800 */
[----:B------:R-:W-:Y:S04]  /*1bb0*/  STS [R2+0x2800], R19 ;  /* 0x0028001302007388 */ /* 0x000fe80000000800 */
[----:B------:R-:W-:Y:S04]  /*1bc0*/  STS [R2+0x2c00], R20 ;  /* 0x002c001402007388 */ /* 0x000fe80000000800 */
[----:B------:R-:W-:Y:S04]  /*1bd0*/  STS [R2+0x3000], R29 ;  /* 0x0030001d02007388 */ /* 0x000fe80000000800 */
[----:B------:R0:W-:Y:S01]  /*1be0*/  STS [R2+0x3400], R25 ;  /* 0x0034001902007388 */ /* 0x0001e20000000800 */
[----:B---3--:R-:W-:Y:S01]  /*1bf0*/  IADD3 R23, PT, PT, R25, R16, RZ ;  /* 0x0000001019177210 */ /* 0x008fe20007ffe0ff */
[----:B0-----:R-:W-:Y:S01]  /*1c00*/  VIADD R2, R2, 0x4000 ;  /* 0x0000400002027836 */ /* 0x001fe20000000000 */
[----:B------:R-:W-:Y:S06]  /*1c10*/  @!P1 BRA `(.L_x_52) ;  /* 0xfffffffc00309947 */ /* 0x000fec000383ffff */
.L_x_51:
[----:B------:R-:W-:-:S05]  /*1c20*/  IMAD.MOV R13, RZ, RZ, -R12 ;  /* 0x000000ffff0d7224 */ /* 0x000fca00078e0a0c */
[----:B------:R-:W-:-:S13]  /*1c30*/  ISETP.GT.AND P1, PT, R13, 0x4, PT ;  /* 0x000000040d00780c */ /* 0x000fda0003f24270 */
[----:B------:R-:W-:Y:S05]  /*1c40*/  @!P1 BRA `(.L_x_53) ;  /* 0x00000000006c9947 */ /* 0x000fea0003800000 */
[----:B------:R-:W3:Y:S01]  /*1c50*/  LDS R14, [R2+-0x800] ;  /* 0xfff80000020e7984 */ /* 0x000ee20000000800 */
[----:B------:R-:W-:Y:S01]  /*1c60*/  PLOP3.LUT P0, PT, PT, PT, PT, 0x8, 0x80 ;  /* 0x000000000080781c */ /* 0x000fe20003f0e170 */
[----:B------:R-:W-:Y:S02]  /*1c70*/  VIADD R12, R12, 0x8 ;  /* 0x000000080c0c7836 */ /* 0x000fe40000000000 */
[----:B------:R-:W0:Y:S04]  /*1c80*/  LDS R16, [R2+-0x400] ;  /* 0xfffc000002107984 */ /* 0x000e280000000800 */
[----:B------:R-:W4:Y:S04]  /*1c90*/  LDS R18, [R2] ;  /* 0x0000000002127984 */ /* 0x000f280000000800 */
[----:B------:R-:W5:Y:S04]  /*1ca0*/  LDS R20, [R2+0x400] ;  /* 0x0004000002147984 */ /* 0x000f680000000800 */
[----:B--2---:R-:W2:Y:S04]  /*1cb0*/  LDS R22, [R2+0x800] ;  /* 0x0008000002167984 */ /* 0x004ea80000000800 */
[----:B------:R-:W1:Y:S04]  /*1cc0*/  LDS R24, [R2+0xc00] ;  /* 0x000c000002187984 */ /* 0x000e680000000800 */
[----:B------:R-:W1:Y:S04]  /*1cd0*/  LDS R13, [R2+0x1000] ;  /* 0x00100000020d7984 */ /* 0x000e680000000800 */
[----:B------:R-:W-:Y:S01]  /*1ce0*/  STS [R2+-0x800], R23 ;  /* 0xfff8001702007388 */ /* 0x000fe20000000800 */
[----:B---3--:R-:W-:-:S03]  /*1cf0*/  IMAD.IADD R19, R23, 0x1, R14 ;  /* 0x0000000117137824 */ /* 0x008fc600078e020e */
[----:B------:R-:W3:Y:S01]  /*1d00*/  LDS R14, [R2+0x1400] ;  /* 0x00140000020e7984 */ /* 0x000ee20000000800 */
[----:B0-----:R-:W-:-:S03]  /*1d10*/  IMAD.IADD R21, R19, 0x1, R16 ;  /* 0x0000000113157824 */ /* 0x001fc600078e0210 */
[----:B------:R-:W-:Y:S01]  /*1d20*/  STS [R2+-0x400], R19 ;  /* 0xfffc001302007388 */ /* 0x000fe20000000800 */
[----:B----4-:R-:W-:-:S03]  /*1d30*/  IMAD.IADD R25, R21, 0x1, R18 ;  /* 0x0000000115197824 */ /* 0x010fc600078e0212 */
[----:B------:R-:W-:Y:S01]  /*1d40*/  STS [R2], R21 ;  /* 0x0000001502007388 */ /* 0x000fe20000000800 */
[----:B-----5:R-:W-:-:S03]  /*1d50*/  IMAD.IADD R27, R25, 0x1, R20 ;  /* 0x00000001191b7824 */ /* 0x020fc600078e0214 */
[----:B------:R-:W-:Y:S01]  /*1d60*/  STS [R2+0x400], R25 ;  /* 0x0004001902007388 */ /* 0x000fe20000000800 */
[----:B--2---:R-:W-:-:S03]  /*1d70*/  IMAD.IADD R29, R27, 0x1, R22 ;  /* 0x000000011b1d7824 */ /* 0x004fc600078e0216 */
[----:B------:R-:W-:Y:S02]  /*1d80*/  STS [R2+0x800], R27 ;  /* 0x0008001b02007388 */ /* 0x000fe40000000800 */
[----:B-1----:R-:W-:Y:S02]  /*1d90*/  IADD3 R24, PT, PT, R29, R24, RZ ;  /* 0x000000181d187210 */ /* 0x002fe40007ffe0ff */
[----:B------:R-:W-:Y:S03]  /*1da0*/  STS [R2+0xc00], R29 ;  /* 0x000c001d02007388 */ /* 0x000fe60000000800 */
[----:B------:R-:W-:Y:S01]  /*1db0*/  IMAD.IADD R13, R24, 0x1, R13 ;  /* 0x00000001180d7824 */ /* 0x000fe200078e020d */
[----:B------:R-:W-:Y:S04]  /*1dc0*/  STS [R2+0x1000], R24 ;  /* 0x0010001802007388 */ /* 0x000fe80000000800 */
[----:B------:R0:W-:Y:S02]  /*1dd0*/  STS [R2+0x1400], R13 ;  /* 0x0014000d02007388 */ /* 0x0001e40000000800 */
[----:B0-----:R-:W-:-:S02]  /*1de0*/  VIADD R2, R2, 0x2000 ;  /* 0x0000200002027836 */ /* 0x001fc40000000000 */
[----:B---3--:R-:W-:-:S07]  /*1df0*/  IMAD.IADD R23, R13, 0x1, R14 ;  /* 0x000000010d177824 */ /* 0x008fce00078e020e */
.L_x_53:
[----:B------:R-:W-:-:S13]  /*1e00*/  ISETP.NE.OR P0, PT, R12, RZ, P0 ;  /* 0x000000ff0c00720c */ /* 0x000fda0000705670 */
[----:B------:R-:W-:Y:S05]  /*1e10*/  @!P0 BRA `(.L_x_49) ;  /* 0x0000000000408947 */ /* 0x000fea0003800000 */
.L_x_50:
[----:B------:R-:W3:Y:S01]  /*1e20*/  LDS R14, [R2+-0x800] ;  /* 0xfff80000020e7984 */ /* 0x000ee20000000800 */
[----:B------:R-:W-:-:S03]  /*1e30*/  IADD3 R12, PT, PT, R12, 0x4, RZ ;  /* 0x000000040c0c7810 */ /* 0x000fc60007ffe0ff */
[----:B------:R-:W4:Y:S01]  /*1e40*/  LDS R16, [R2+-0x400] ;  /* 0xfffc000002107984 */ /* 0x000f220000000800 */
[----:B------:R-:W-:-:S03]  /*1e50*/  ISETP.NE.AND P0, PT, R12, RZ, PT ;  /* 0x000000ff0c00720c */ /* 0x000fc60003f05270 */
[----:B------:R-:W0:Y:S04]  /*1e60*/  LDS R18, [R2] ;  /* 0x0000000002127984 */ /* 0x000e280000000800 */
[----:B------:R-:W5:Y:S04]  /*1e70*/  LDS R20, [R2+0x400] ;  /* 0x0004000002147984 */ /* 0x000f680000000800 */
[----:B------:R5:W-:Y:S01]  /*1e80*/  STS [R2+-0x800], R23 ;  /* 0xfff8001702007388 */ /* 0x000be20000000800 */
[----:B---3--:R-:W-:-:S04]  /*1e90*/  IMAD.IADD R13, R14, 0x1, R23 ;  /* 0x000000010e0d7824 */ /* 0x008fc800078e0217 */
[----:B----4-:R-:W-:Y:S01]  /*1ea0*/  IMAD.IADD R19, R13, 0x1, R16 ;  /* 0x000000010d137824 */ /* 0x010fe200078e0210 */
[----:B------:R-:W-:Y:S03]  /*1eb0*/  STS [R2+-0x400], R13 ;  /* 0xfffc000d02007388 */ /* 0x000fe60000000800 */
[----:B0-----:R-:W-:Y:S01]  /*1ec0*/  IMAD.IADD R21, R19, 0x1, R18 ;  /* 0x0000000113157824 */ /* 0x001fe200078e0212 */
[----:B------:R-:W-:Y:S03]  /*1ed0*/  STS [R2], R19 ;  /* 0x0000001302007388 */ /* 0x000fe60000000800 */
[----:B-----5:R-:W-:Y:S01]  /*1ee0*/  IMAD.IADD R23, R21, 0x1, R20 ;  /* 0x0000000115177824 */ /* 0x020fe200078e0214 */
[----:B------:R0:W-:Y:S02]  /*1ef0*/  STS [R2+0x400], R21 ;  /* 0x0004001502007388 */ /* 0x0001e40000000800 */
[----:B0-----:R-:W-:Y:S01]  /*1f00*/  VIADD R2, R2, 0x1000 ;  /* 0x0000100002027836 */ /* 0x001fe20000000000 */
[----:B------:R-:W-:Y:S06]  /*1f10*/  @P0 BRA `(.L_x_50) ;  /* 0xfffffffc00c00947 */ /* 0x000fec000383ffff */
.L_x_49:
[----:B------:R-:W-:-:S13]  /*1f20*/  ISETP.NE.AND P0, PT, R3, RZ, PT ;  /* 0x000000ff0300720c */ /* 0x000fda0003f05270 */
[----:B------:R-:W-:Y:S05]  /*1f30*/  @!P0 BRA `(.L_x_48) ;  /* 0x0000000000348947 */ /* 0x000fea0003800000 */
[----:B------:R-:W3:Y:S01]  /*1f40*/  S2UR UR5, SR_CgaCtaId ;  /* 0x00000000000579c3 */ /* 0x000ee20000008800 */
[----:B------:R-:W-:Y:S01]  /*1f50*/  UMOV UR4, 0x400 ;  /* 0x0000040000047882 */ /* 0x000fe20000000000 */
[----:B------:R-:W-:Y:S02]  /*1f60*/  IMAD R11, R11, 0x100, R10 ;  /* 0x000001000b0b7824 */ /* 0x000fe400078e020a */
[----:B------:R-:W-:Y:S01]  /*1f70*/  IMAD.MOV R3, RZ, RZ, -R3 ;  /* 0x000000ffff037224 */ /* 0x000fe200078e0a03 */
[----:B---3--:R-:W-:-:S06]  /*1f80*/  ULEA UR4, UR5, UR4, 0x18 ;  /* 0x0000000405047291 */ /* 0x008fcc000f8ec0ff */
[----:B------:R-:W-:-:S07]  /*1f90*/  LEA R2, R11, UR4, 0x2 ;  /* 0x000000040b027c11 */ /* 0x000fce000f8e10ff */
.L_x_54:
[----:B------:R-:W3:Y:S01]  /*1fa0*/  LDS R12, [R2] ;  /* 0x00000000020c7984 */ /* 0x000ee20000000800 */
[----:B------:R-:W-:-:S03]  /*1fb0*/  VIADD R3, R3, 0x1 ;  /* 0x0000000103037836 */ /* 0x000fc60000000000 */
[----:B------:R4:W-:Y:S02]  /*1fc0*/  STS [R2], R23 ;  /* 0x0000001702007388 */ /* 0x0009e40000000800 */
[----:B------:R-:W-:Y:S01]  /*1fd0*/  ISETP.NE.AND P0, PT, R3, RZ, PT ;  /* 0x000000ff0300720c */ /* 0x000fe20003f05270 */
[----:B----4-:R-:W-:Y:S02]  /*1fe0*/  VIADD R2, R2, 0x400 ;  /* 0x0000040002027836 */ /* 0x010fe40000000000 */
[----:B---3--:R-:W-:-:S10]  /*1ff0*/  IMAD.IADD R23, R12, 0x1, R23 ;  /* 0x000000010c177824 */ /* 0x008fd400078e0217 */
[----:B------:R-:W-:Y:S05]  /*2000*/  @P0 BRA `(.L_x_54) ;  /* 0xfffffffc00e40947 */ /* 0x000fea000383ffff */
.L_x_48:
[----:B------:R-:W4:Y:S01]  /*2010*/  S2UR UR5, SR_CgaCtaId ;  /* 0x00000000000579c3 */ /* 0x000f220000008800 */
[----:B------:R-:W-:Y:S01]  /*2020*/  UMOV UR4, 0x400 ;  /* 0x0000040000047882 */ /* 0x000fe20000000000 */
[----:B------:R-:W-:Y:S01]  /*2030*/  LEA R15, R15, R10, 0x8 ;  /* 0x0000000a0f0f7211 */ /* 0x000fe200078e40ff */
[----:B----4-:R-:W-:-:S06]  /*2040*/  ULEA UR4, UR5, UR4, 0x18 ;  /* 0x0000000405047291 */ /* 0x010fcc000f8ec0ff */
[----:B---3--:R-:W-:-:S05]  /*2050*/  LEA R2, R15, UR4, 0x2 ;  /* 0x000000040f027c11 */ /* 0x008fca000f8e10ff */
[----:B------:R4:W-:Y:S02]  /*2060*/  STS [R2], R23 ;  /* 0x0000001702007388 */ /* 0x0009e40000000800 */
.L_x_47:
[----:B0-----:R-:W-:Y:S05]  /*2070*/  BSYNC.RECONVERGENT B0 ;  /* 0x0000000000007941 */ /* 0x001fea0003800200 */
.L_x_46:
[----:B------:R-:W-:Y:S01]  /*2080*/  BAR.SYNC.DEFER_BLOCKING 0x0 ;  /* 0x0000000000007b1d */ /* 0x000fe20000010000 */
[----:B------:R-:W-:Y:S01]  /*2090*/  ISETP.GT.U32.AND P1, PT, R10, 0xff, PT ;  /* 0x000000ff0a00780c */ /* 0x000fe20003f24070 */
[----:B------:R-:W-:Y:S01]  /*20a0*/  IMAD.MOV.U32 R11, RZ, RZ, -0x80000000 ;  /* 0x80000000ff0b7424 */ /* 0x000fe200078e00ff */
[----:B------:R-:W-:-:S03]  /*20b0*/  ISETP.NE.AND P0, PT, R17, RZ, PT ;  /* 0x000000ff1100720c */ /* 0x000fc60003f05270 */
[----:B------:R-:W-:Y:S01]  /*20c0*/  BSSY.RECONVERGENT B0, `(.L_x_55) ;  /* 0x0000070000007945 */ /* 0x000fe20003800200 */
[----:B------:R-:W-:-:S07]  /*20d0*/  SEL R11, R11, 0x40000000, !P0 ;  /* 0x400000000b0b7807 */ /* 0x000fce0004000000 */
[----:B------:R-:W-:Y:S05]  /*20e0*/  @P1 BRA `(.L_x_56) ;  /* 0x0000000400b41947 */ /* 0x000fea0003800000 */
[----:B------:R-:W0:Y:S01]  /*20f0*/  I2F.U32.RP R15, R9 ;  /* 0x00000009000f7306 */ /* 0x000e220000209000 */
[----:B------:R-:W-:Y:S01]  /*2100*/  IMAD.IADD R14, R10, 0x1, R9 ;  /* 0x000000010a0e7824 */ /* 0x000fe200078e0209 */
[----:B------:R-:W-:Y:S01]  /*2110*/  ISETP.NE.U32.AND P2, PT, R9, RZ, PT ;  /* 0x000000ff0900720c */ /* 0x000fe20003f45070 */
[----:B------:R-:W-:Y:S03]  /*2120*/  BSSY.RECONVERGENT B1, `(.L_x_57) ;  /* 0x0000032000017945 */ /* 0x000fe60003800200 */
[C---:B------:R-:W-:Y:S02]  /*2130*/  ISETP.GE.U32.AND P0, PT, R14.reuse, 0x100, PT ;  /* 0x000001000e00780c */ /* 0x040fe40003f06070 */
[----:B------:R-:W-:Y:S02]  /*2140*/  VIMNMX.U32 R12, PT, PT, R14, 0x100, !PT ;  /* 0x000001000e0c7848 */ /* 0x000fe40007fe0000 */
[----:B------:R-:W-:-:S04]  /*2150*/  SEL R13, RZ, 0x1, P0 ;  /* 0x00000001ff0d7807 */ /* 0x000fc80000000000 */
[----:B------:R-:W-:Y:S01]  /*2160*/  IADD3 R12, PT, PT, R12, -R14, -R13 ;  /* 0x8000000e0c0c7210 */ /* 0x000fe20007ffe80d */
[----:B0-----:R-:W3:Y:S01]  /*2170*/  MUFU.RCP R15, R15 ;  /* 0x0000000f000f7308 */ /* 0x001ee20000001000 */
[----:B------:R-:W-:Y:S02]  /*2180*/  IMAD.MOV.U32 R14, RZ, RZ, R10 ;  /* 0x000000ffff0e7224 */ /* 0x000fe400078e000a */
[----:B---34-:R-:W-:-:S05]  /*2190*/  VIADD R2, R15, 0xffffffe ;  /* 0x0ffffffe0f027836 */ /* 0x018fca0000000000 */
[----:B------:R0:W3:Y:S02]  /*21a0*/  F2I.FTZ.U32.TRUNC.NTZ R3, R2 ;  /* 0x0000000200037305 */ /* 0x0000e4000021f000 */
[----:B0-----:R-:W-:Y:S02]  /*21b0*/  IMAD.MOV.U32 R2, RZ, RZ, RZ ;  /* 0x000000ffff027224 */ /* 0x001fe400078e00ff */
[----:B---3--:R-:W-:-:S04]  /*21c0*/  IMAD.MOV R16, RZ, RZ, -R3 ;  /* 0x000000ffff107224 */ /* 0x008fc800078e0a03 */
[----:B------:R-:W-:-:S04]  /*21d0*/  IMAD R19, R16, R9, RZ ;  /* 0x0000000910137224 */ /* 0x000fc800078e02ff */
[----:B------:R-:W-:-:S06]  /*21e0*/  IMAD.HI.U32 R19, R3, R19, R2 ;  /* 0x0000001303137227 */ /* 0x000fcc00078e0002 */
[----:B------:R-:W-:-:S04]  /*21f0*/  IMAD.HI.U32 R2, R19, R12, RZ ;  /* 0x0000000c13027227 */ /* 0x000fc800078e00ff */
[----:B------:R-:W-:-:S04]  /*2200*/  IMAD.MOV R3, RZ, RZ, -R2 ;  /* 0x000000ffff037224 */ /* 0x000fc800078e0a02 */
[----:B------:R-:W-:-:S05]  /*2210*/  IMAD R12, R9, R3, R12 ;  /* 0x00000003090c7224 */ /* 0x000fca00078e020c */
[----:B------:R-:W-:-:S13]  /*2220*/  ISETP.GE.U32.AND P0, PT, R12, R9, PT ;  /* 0x000000090c00720c */ /* 0x000fda0003f06070 */
[----:B------:R-:W-:Y:S01]  /*2230*/  @P0 IMAD.IADD R12, R12, 0x1, -R9 ;  /* 0x000000010c0c0824 */ /* 0x000fe200078e0a09 */
[----:B------:R-:W-:-:S04]  /*2240*/  @P0 IADD3 R2, PT, PT, R2, 0x1, RZ ;  /* 0x0000000102020810 */ /* 0x000fc80007ffe0ff */
[----:B------:R-:W-:-:S13]  /*2250*/  ISETP.GE.U32.AND P1, PT, R12, R9, PT ;  /* 0x000000090c00720c */ /* 0x000fda0003f26070 */
[----:B------:R-:W-:Y:S01]  /*2260*/  @P1 VIADD R2, R2, 0x1 ;  /* 0x0000000102021836 */ /* 0x000fe20000000000 */
[----:B------:R-:W-:-:S05]  /*2270*/  @!P2 LOP3.LUT R2, RZ, R9, RZ, 0x33, !PT ;  /* 0x00000009ff02a212 */ /* 0x000fca00078e33ff */
[----:B------:R-:W-:-:S05]  /*2280*/  IMAD.IADD R21, R13, 0x1, R2 ;  /* 0x000000010d157824 */ /* 0x000fca00078e0202 */
[----:B------:R-:W-:-:S04]  /*2290*/  LOP3.LUT R2, R21, 0x3, RZ, 0xc0, !PT ;  /* 0x0000000315027812 */ /* 0x000fc800078ec0ff */
[----:B------:R-:W-:-:S13]  /*22a0*/  ISETP.NE.AND P0, PT, R2, 0x3, PT ;  /* 0x000000030200780c */ /* 0x000fda0003f05270 */
[----:B------:R-:W-:Y:S05]  /*22b0*/  @!P0 BRA `(.L_x_58) ;  /* 0x0000000000608947 */ /* 0x000fea0003800000 */
[----:B------:R-:W0:Y:S01]  /*22c0*/  S2UR UR5, SR_CgaCtaId ;  /* 0x00000000000579c3 */ /* 0x000e220000008800 */
[----:B------:R-:W-:Y:S01]  /*22d0*/  UMOV UR4, 0x400 ;  /* 0x0000040000047882 */ /* 0x000fe20000000000 */
[----:B------:R-:W-:Y:S02]  /*22e0*/  VIADD R12, R21, 0x1 ;  /* 0x00000001150c7836 */ /* 0x000fe40000000000 */
[----:B------:R-:W-:-:S03]  /*22f0*/  IMAD R15, R17, 0x100, R10 ;  /* 0x00000100110f7824 */ /* 0x000fc600078e020a */
[----:B------:R-:W-:Y:S01]  /*2300*/  LOP3.LUT R12, R12, 0x3, RZ, 0xc0, !PT ;  /* 0x000000030c0c7812 */ /* 0x000fe200078ec0ff */
[----:B------:R-:W3:Y:S04]  /*2310*/  LDC.64 R2, c[0x0][0x390] ;  /* 0x0000e400ff027b82 */ /* 0x000ee80000000a00 */
[----:B------:R-:W-:Y:S02]  /*2320*/  IMAD R14, R12, R9, R10 ;  /* 0x000000090c0e7224 */ /* 0x000fe400078e020a */
[----:B------:R-:W-:Y:S01]  /*2330*/  IMAD.MOV R18, RZ, RZ, -R12 ;  /* 0x000000ffff127224 */ /* 0x000fe200078e0a0c */
[----:B0-----:R-:W-:-:S06]  /*2340*/  ULEA UR4, UR5, UR4, 0x18 ;  /* 0x0000000405047291 */ /* 0x001fcc000f8ec0ff */
[----:B------:R-:W-:-:S05]  /*2350*/  LEA R16, R10, UR4, 0x2 ;  /* 0x000000040a107c11 */ /* 0x000fca000f8e10ff */
[----:B------:R-:W-:-:S07]  /*2360*/  VIADD R16, R16, 0x2000 ;  /* 0x0000200010107836 */ /* 0x000fce0000000000 */
.L_x_59:
[----:B------:R-:W-:Y:S06]  /*2370*/  MEMBAR.SC.GPU ;  /* 0x0000000000007992 */ /* 0x000fec0000002000 */
[----:B------:R-:W-:-:S00]  /*2380*/  ERRBAR ;  /* 0x00000000000079ab */ /* 0x000fc00000000000 */
[----:B------:R-:W-:Y:S06]  /*2390*/  CGAERRBAR ;  /* 0x00000000000075ab */ /* 0x000fec0000000000 */
[----:B------:R-:W-:Y:S04]  /*23a0*/  CCTL.IVALL ;  /* 0x00000000ff00798f */ /* 0x000fe80002000000 */
[----:B0-----:R0:W4:Y:S01]  /*23b0*/  LDS R20, [R16] ;  /* 0x0000000010147984 */ /* 0x0011220000000800 */
[----:B---3--:R-:W-:Y:S01]  /*23c0*/  IMAD.WIDE.U32 R12, R15, 0x4, R2 ;  /* 0x000000040f0c7825 */ /* 0x008fe200078e0002 */
[----:B------:R-:W-:-:S03]  /*23d0*/  IADD3 R18, PT, PT, R18, 0x1, RZ ;  /* 0x0000000112127810 */ /* 0x000fc60007ffe0ff */
[C---:B------:R-:W-:Y:S01]  /*23e0*/  IMAD.IADD R15, R9.reuse, 0x1, R15 ;  /* 0x00000001090f7824 */ /* 0x040fe200078e020f */
[----:B------:R-:W-:Y:S01]  /*23f0*/  ISETP.NE.AND P0, PT, R18, RZ, PT ;  /* 0x000000ff1200720c */ /* 0x000fe20003f05270 */
[----:B0-----:R-:W-:Y:S01]  /*2400*/  IMAD R16, R9, 0x4, R16 ;  /* 0x0000000409107824 */ /* 0x001fe200078e0210 */
[----:B----4-:R-:W-:-:S05]  /*2410*/  LOP3.LUT R19, R20, R11, RZ, 0xfc, !PT ;  /* 0x0000000b14137212 */ /* 0x010fca00078efcff */
[----:B------:R0:W-:Y:S06]  /*2420*/  STG.E desc[UR6][R12.64], R19 ;  /* 0x000000130c007986 */ /* 0x0001ec000c101906 */
[----:B------:R-:W-:Y:S05]  /*2430*/  @P0 BRA `(.L_x_59) ;  /* 0xfffffffc00cc0947 */ /* 0x000fea000383ffff */
.L_x_58:
[----:B------:R-:W-:Y:S05]  /*2440*/  BSYNC.RECONVERGENT B1 ;  /* 0x0000000000017941 */ /* 0x000fea0003800200 */
.L_x_57:
[----:B------:R-:W-:-:S13]  /*2450*/  ISETP.GE.U32.AND P0, PT, R21, 0x3, PT ;  /* 0x000000031500780c */ /* 0x000fda0003f06070 */
[----:B------:R-:W-:Y:S05]  /*2460*/  @!P0 BRA `(.L_x_56) ;  /* 0x0000000000d48947 */ /* 0x000fea0003800000 */
[----:B------:R-:W3:Y:S01]  /*2470*/  S2UR UR5, SR_CgaCtaId ;  /* 0x00000000000579c3 */ /* 0x000ee20000008800 */
[----:B------:R-:W-:Y:S01]  /*2480*/  UMOV UR4, 0x400 ;  /* 0x0000040000047882 */ /* 0x000fe20000000000 */
[----:B------:R-:W-:-:S04]  /*2490*/  IMAD R16, R17, 0x100, R14 ;  /* 0x0000010011107824 */ /* 0x000fc800078e020e */
[----:B------:R-:W-:Y:S02]  /*24a0*/  IMAD.IADD R15, R16, 0x1, R9 ;  /* 0x00000001100f7824 */ /* 0x000fe400078e0209 */
[----:B------:R-:W4:Y:S01]  /*24b0*/  LDC.64 R2, c[0x0][0x390] ;  /* 0x0000e400ff027b82 */ /* 0x000f220000000a00 */
[C-C-:B------:R-:W-:Y:S02]  /*24c0*/  IMAD R18, R9.reuse, 0x2, R16.reuse ;  /* 0x0000000209127824 */ /* 0x140fe400078e0210 */
[----:B0-----:R-:W-:Y:S01]  /*24d0*/  IMAD R19, R9, 0x3, R16 ;  /* 0x0000000309137824 */ /* 0x001fe200078e0210 */
[----:B---3--:R-:W-:-:S06]  /*24e0*/  ULEA UR4, UR5, UR4, 0x18 ;  /* 0x0000000405047291 */ /* 0x008fcc000f8ec0ff */
[----:B------:R-:W-:-:S05]  /*24f0*/  LEA R20, R14, UR4, 0x2 ;  /* 0x000000040e147c11 */ /* 0x000fca000f8e10ff */
[----:B------:R-:W-:-:S07]  /*2500*/  VIADD R20, R20, 0x2000 ;  /* 0x0000200014147836 */ /* 0x000fce0000000000 */
.L_x_60:
[----:B------:R-:W-:Y:S06]  /*2510*/  MEMBAR.SC.GPU ;  /* 0x0000000000007992 */ /* 0x000fec0000002000 */
[----:B------:R-:W-:-:S00]  /*2520*/  ERRBAR ;  /* 0x00000000000079ab */ /* 0x000fc00000000000 */
[----:B------:R-:W-:Y:S06]  /*2530*/  CGAERRBAR ;  /* 0x00000000000075ab */ /* 0x000fec0000000000 */
[----:B------:R-:W-:Y:S04]  /*2540*/  CCTL.IVALL ;  /* 0x00000000ff00798f */ /* 0x000fe80002000000 */
[----:B0-2---:R-:W0:Y:S01]  /*2550*/  LDS R22, [R20] ;  /* 0x0000000014167984 */ /* 0x005e220000000800 */
[----:B----4-:R-:W-:Y:S01]  /*2560*/  IMAD.WIDE.U32 R12, R16, 0x4, R2 ;  /* 0x00000004100c7825 */ /* 0x010fe200078e0002 */
[----:B0-----:R-:W-:-:S03]  /*2570*/  LOP3.LUT R21, R22, R11, RZ, 0xfc, !PT ;  /* 0x0000000b16157212 */ /* 0x001fc600078efcff */
[----:B------:R-:W-:Y:S02]  /*2580*/  IMAD R22, R9, 0x4, R20 ;  /* 0x0000000409167824 */ /* 0x000fe400078e0214 */
[----:B------:R0:W-:Y:S01]  /*2590*/  STG.E desc[UR6][R12.64], R21 ;  /* 0x000000150c007986 */ /* 0x0001e2000c101906 */
[----:B------:R-:W-:Y:S06]  /*25a0*/  MEMBAR.SC.GPU ;  /* 0x0000000000007992 */ /* 0x000fec0000002000 */
[----:B------:R-:W-:-:S00]  /*25b0*/  ERRBAR ;  /* 0x00000000000079ab */ /* 0x000fc00000000000 */
[----:B------:R-:W-:Y:S06]  /*25c0*/  CGAERRBAR ;  /* 0x00000000000075ab */ /* 0x000fec0000000000 */
[----:B------:R-:W-:Y:S04]  /*25d0*/  CCTL.IVALL ;  /* 0x00000000ff00798f */ /* 0x000fe80002000000 */
[----:B------:R-:W2:Y:S01]  /*25e0*/  LDS R22, [R22] ;  /* 0x0000000016167984 */ /* 0x000ea20000000800 */
[----:B0-----:R-:W-:Y:S01]  /*25f0*/  IMAD.WIDE.U32 R12, R15, 0x4, R2 ;  /* 0x000000040f0c7825 */ /* 0x001fe200078e0002 */
[----:B------:R-:W-:-:S02]  /*2600*/  LEA R23, R9, R20, 0x3 ;  /* 0x0000001409177211 */ /* 0x000fc400078e18ff */
[----:B--2---:R-:W-:-:S05]  /*2610*/  LOP3.LUT R21, R22, R11, RZ, 0xfc, !PT ;  /* 0x0000000b16157212 */ /* 0x004fca00078efcff */
[----:B------:R0:W-:Y:S01]  /*2620*/  STG.E desc[UR6][R12.64], R21 ;  /* 0x000000150c007986 */ /* 0x0001e2000c101906 */
[----:B------:R-:W-:Y:S06]  /*2630*/  MEMBAR.SC.GPU ;  /* 0x0000000000007992 */ /* 0x000fec0000002000 */
[----:B------:R-:W-:-:S00]  /*2640*/  ERRBAR ;  /* 0x00000000000079ab */ /* 0x000fc00000000000 */
[----:B------:R-:W-:Y:S06]  /*2650*/  CGAERRBAR ;  /* 0x00000000000075ab */ /* 0x000fec0000000000 */
[----:B------:R-:W-:Y:S04]  /*2660*/  CCTL.IVALL ;  /* 0x00000000ff00798f */ /* 0x000fe80002000000 */
[----:B------:R-:W2:Y:S01]  /*2670*/  LDS R22, [R23] ;  /* 0x0000000017167984 */ /* 0x000ea20000000800 */
[----:B0-----:R-:W-:Y:S01]  /*2680*/  IMAD.WIDE.U32 R12, R18, 0x4, R2 ;  /* 0x00000004120c7825 */ /* 0x001fe200078e0002 */
[----:B--2---:R-:W-:-:S05]  /*2690*/  LOP3.LUT R21, R22, R11, RZ, 0xfc, !PT ;  /* 0x0000000b16157212 */ /* 0x004fca00078efcff */
[----:B------:R0:W-:Y:S01]  /*26a0*/  STG.E desc[UR6][R12.64], R21 ;  /* 0x000000150c007986 */ /* 0x0001e2000c101906 */
[----:B------:R-:W-:Y:S06]  /*26b0*/  MEMBAR.SC.GPU ;  /* 0x0000000000007992 */ /* 0x000fec0000002000 */
[----:B------:R-:W-:-:S00]  /*26c0*/  ERRBAR ;  /* 0x00000000000079ab */ /* 0x000fc00000000000 */
[----:B------:R-:W-:Y:S06]  /*26d0*/  CGAERRBAR ;  /* 0x00000000000075ab */ /* 0x000fec0000000000 */
[----:B------:R-:W-:Y:S01]  /*26e0*/  CCTL.IVALL ;  /* 0x00000000ff00798f */ /* 0x000fe20002000000 */
[----:B0-----:R-:W-:Y:S02]  /*26f0*/  IMAD R21, R9, 0xc, R20 ;  /* 0x0000000c09157824 */ /* 0x001fe400078e0214 */
[----:B------:R-:W-:-:S03]  /*2700*/  IMAD.WIDE.U32 R12, R19, 0x4, R2 ;  /* 0x00000004130c7825 */ /* 0x000fc600078e0002 */
[----:B------:R-:W0:Y:S01]  /*2710*/  LDS R22, [R21] ;  /* 0x0000000015167984 */ /* 0x000e220000000800 */
[C---:B------:R-:W-:Y:S02]  /*2720*/  IMAD R14, R9.reuse, 0x4, R14 ;  /* 0x00000004090e7824 */ /* 0x040fe400078e020e */
[C---:B------:R-:W-:Y:S02]  /*2730*/  IMAD R15, R9.reuse, 0x4, R15 ;  /* 0x00000004090f7824 */ /* 0x040fe400078e020f */
[C---:B------:R-:W-:Y:S01]  /*2740*/  IMAD R18, R9.reuse, 0x4, R18 ;  /* 0x0000000409127824 */ /* 0x040fe200078e0212 */
[----:B------:R-:W-:Y:S01]  /*2750*/  ISETP.GE.U32.AND P0, PT, R14, 0x100, PT ;  /* 0x000001000e00780c */ /* 0x000fe20003f06070 */
[C---:B------:R-:W-:Y:S02]  /*2760*/  IMAD R16, R9.reuse, 0x4, R16 ;  /* 0x0000000409107824 */ /* 0x040fe400078e0210 */
[C---:B------:R-:W-:Y:S02]  /*2770*/  IMAD R20, R9.reuse, 0x10, R20 ;  /* 0x0000001009147824 */ /* 0x040fe400078e0214 */
[----:B------:R-:W-:Y:S01]  /*2780*/  IMAD R19, R9, 0x4, R19 ;  /* 0x0000000409137824 */ /* 0x000fe200078e0213 */
[----:B0-----:R-:W-:-:S05]  /*2790*/  LOP3.LUT R23, R22, R11, RZ, 0xfc, !PT ;  /* 0x0000000b16177212 */ /* 0x001fca00078efcff */
[----:B------:R0:W-:Y:S02]  /*27a0*/  STG.E desc[UR6][R12.64], R23 ;  /* 0x000000170c007986 */ /* 0x0001e4000c101906 */
[----:B------:R-:W-:Y:S05]  /*27b0*/  @!P0 BRA `(.L_x_60) ;  /* 0xfffffffc00548947 */ /* 0x000fea000383ffff */
.L_x_56:
[----:B------:R-:W-:Y:S05]  /*27c0*/  BSYNC.RECONVERGENT B0 ;  /* 0x0000000000007941 */ /* 0x000fea0003800200 */
.L_x_55:
[----:B------:R-:W-:Y:S01]  /*27d0*/  BAR.SYNC.DEFER_BLOCKING 0x0 ;  /* 0x0000000000007b1d */ /* 0x000fe20000010000 */
[----:B------:R-:W-:-:S05]  /*27e0*/  ISETP.GT.U32.AND P0, PT, R10, 0xff, PT ;  /* 0x000000ff0a00780c */ /* 0x000fca0003f04070 */
[----:B------:R-:W-:Y:S08]  /*27f0*/  BSSY.RECONVERGENT B0, `(.L_x_61) ;  /* 0x0000040000007945 */ /* 0x000ff00003800200 */
[----:B------:R-:W-:Y:S05]  /*2800*/  @P0 BRA `(.L_x_62) ;  /* 0x0000000000f80947 */ /* 0x000fea0003800000 */
[----:B------:R-:W5:Y:S01]  /*2810*/  I2F.U32.RP R14, R9 ;  /* 0x00000009000e7306 */ /* 0x000f620000209000 */
[----:B------:R-:W-:Y:S01]  /*2820*/  IMAD.IADD R11, R10, 0x1, R9 ;  /* 0x000000010a0b7824 */ /* 0x000fe200078e0209 */
[----:B------:R-:W-:Y:S01]  /*2830*/  ISETP.NE.U32.AND P2, PT, R9, RZ, PT ;  /* 0x000000ff0900720c */ /* 0x000fe20003f45070 */
[----:B------:R-:W-:Y:S03]  /*2840*/  BSSY.RECONVERGENT B1, `(.L_x_63) ;  /* 0x0000029000017945 */ /* 0x000fe60003800200 */
[C---:B------:R-:W-:Y:S02]  /*2850*/  ISETP.GE.U32.AND P0, PT, R11.reuse, 0x100, PT ;  /* 0x000001000b00780c */ /* 0x040fe40003f06070 */
[----:B0-----:R-:W-:Y:S02]  /*2860*/  VIMNMX.U32 R12, PT, PT, R11, 0x100, !PT ;  /* 0x000001000b0c7848 */ /* 0x001fe40007fe0000 */
[----:B------:R-:W-:-:S04]  /*2870*/  SEL R13, RZ, 0x1, P0 ;  /* 0x00000001ff0d7807 */ /* 0x000fc80000000000 */
[----:B------:R-:W-:Y:S01]  /*2880*/  IADD3 R12, PT, PT, R12, -R11, -R13 ;  /* 0x8000000b0c0c7210 */ /* 0x000fe20007ffe80d */
[----:B-----5:R-:W3:Y:S02]  /*2890*/  MUFU.RCP R14, R14 ;  /* 0x0000000e000e7308 */ /* 0x020ee40000001000 */
[----:B---34-:R-:W-:-:S06]  /*28a0*/  VIADD R2, R14, 0xffffffe ;  /* 0x0ffffffe0e027836 */ /* 0x018fcc0000000000 */
[----:B------:R0:W3:Y:S02]  /*28b0*/  F2I.FTZ.U32.TRUNC.NTZ R3, R2 ;  /* 0x0000000200037305 */ /* 0x0000e4000021f000 */
[----:B0-----:R-:W-:Y:S01]  /*28c0*/  IMAD.MOV.U32 R2, RZ, RZ, RZ ;  /* 0x000000ffff027224 */ /* 0x001fe200078e00ff */
[----:B---3--:R-:W-:-:S05]  /*28d0*/  IADD3 R16, PT, PT, RZ, -R3, RZ ;  /* 0x80000003ff107210 */ /* 0x008fca0007ffe0ff */
[----:B------:R-:W-:-:S04]  /*28e0*/  IMAD R15, R16, R9, RZ ;  /* 0x00000009100f7224 */ /* 0x000fc800078e02ff */
[----:B------:R-:W-:-:S06]  /*28f0*/  IMAD.HI.U32 R15, R3, R15, R2 ;  /* 0x0000000f030f7227 */ /* 0x000fcc00078e0002 */
        /* <DEDUP_REMOVED lines=16> */
[----:B------:R-:W-:Y:S01]  /*2a00*/  UMOV UR4, 0x400 ;  /* 0x0000040000047882 */ /* 0x000fe20000000000 */
[----:B------:R-:W-:Y:S01]  /*2a10*/  VIADD R2, R13, 0x1 ;  /* 0x000000010d027836 */ /* 0x000fe20000000000 */
[----:B------:R-:W-:-:S04]  /*2a20*/  UIADD3 UR4, UPT, UPT, UR4, 0x2400, URZ ;  /* 0x0000240004047890 */ /* 0x000fc8000fffe0ff */
[----:B------:R-:W-:-:S05]  /*2a30*/  LOP3.LUT R3, R2, 0x3, RZ, 0xc0, !PT ;  /* 0x0000000302037812 */ /* 0x000fca00078ec0ff */
[----:B------:R-:W-:Y:S02]  /*2a40*/  IMAD R2, R3, R9, R10 ;  /* 0x0000000903027224 */ /* 0x000fe400078e020a */
[----:B------:R-:W-:Y:S01]  /*2a50*/  IMAD.MOV R3, RZ, RZ, -R3 ;  /* 0x000000ffff037224 */ /* 0x000fe200078e0a03 */
[----:B0-----:R-:W-:-:S06]  /*2a60*/  ULEA UR4, UR5, UR4, 0x18 ;  /* 0x0000000405047291 */ /* 0x001fcc000f8ec0ff */
[----:B------:R-:W-:-:S07]  /*2a70*/  LEA R12, R10, UR4, 0x2 ;  /* 0x000000040a0c7c11 */ /* 0x000fce000f8e10ff */
.L_x_65:
[----:B------:R-:W-:Y:S01]  /*2a80*/  VIADD R3, R3, 0x1 ;  /* 0x0000000103037836 */ /* 0x000fe20000000000 */
[----:B------:R0:W-:Y:S04]  /*2a90*/  STS [R12], RZ ;  /* 0x000000ff0c007388 */ /* 0x0001e80000000800 */
[----:B------:R-:W-:Y:S01]  /*2aa0*/  ISETP.NE.AND P0, PT, R3, RZ, PT ;  /* 0x000000ff0300720c */ /* 0x000fe20003f05270 */
[----:B0-----:R-:W-:-:S12]  /*2ab0*/  IMAD R12, R9, 0x4, R12 ;  /* 0x00000004090c7824 */ /* 0x001fd800078e020c */
[----:B------:R-:W-:Y:S05]  /*2ac0*/  @P0 BRA `(.L_x_65) ;  /* 0xfffffffc00ec0947 */ /* 0x000fea000383ffff */
.L_x_64:
[----:B------:R-:W-:Y:S05]  /*2ad0*/  BSYNC.RECONVERGENT B1 ;  /* 0x0000000000017941 */ /* 0x000fea0003800200 */
.L_x_63:
[----:B------:R-:W-:Y:S05]  /*2ae0*/  @!P1 BRA `(.L_x_62) ;  /* 0x0000000000409947 */ /* 0x000fea0003800000 */
[----:B------:R-:W0:Y:S01]  /*2af0*/  S2UR UR5, SR_CgaCtaId ;  /* 0x00000000000579c3 */ /* 0x000e220000008800 */
[----:B------:R-:W-:Y:S02]  /*2b00*/  UMOV UR4, 0x400 ;  /* 0x0000040000047882 */ /* 0x000fe40000000000 */
[----:B------:R-:W-:-:S04]  /*2b10*/  UIADD3 UR4, UPT, UPT, UR4, 0x2400, URZ ;  /* 0x0000240004047890 */ /* 0x000fc8000fffe0ff */
[----:B0-----:R-:W-:-:S06]  /*2b20*/  ULEA UR4, UR5, UR4, 0x18 ;  /* 0x0000000405047291 */ /* 0x001fcc000f8ec0ff */
[----:B------:R-:W-:-:S07]  /*2b30*/  LEA R12, R2, UR4, 0x2 ;  /* 0x00000004020c7c11 */ /* 0x000fce000f8e10ff */
.L_x_66:
        /* <DEDUP_REMOVED lines=8> */
[----:B------:R-:W-:Y:S01]  /*2bc0*/  ISETP.GE.U32.AND P0, PT, R2, 0x100, PT ;  /* 0x000001000200780c */ /* 0x000fe20003f06070 */
[----:B------:R3:W-:-:S12]  /*2bd0*/  STS [R13], RZ ;  /* 0x000000ff0d007388 */ /* 0x0007d80000000800 */
[----:B---3--:R-:W-:Y:S05]  /*2be0*/  @!P0 BRA `(.L_x_66) ;  /* 0xfffffffc00d48947 */ /* 0x008fea000383ffff */
.L_x_62:
[----:B------:R-:W-:Y:S05]  /*2bf0*/  BSYNC.RECONVERGENT B0 ;  /* 0x0000000000007941 */ /* 0x000fea0003800200 */
.L_x_61:
[----:B------:R-:W-:Y:S01]  /*2c00*/  BAR.SYNC.DEFER_BLOCKING 0x0 ;  /* 0x0000000000007b1d */ /* 0x000fe20000010000 */
[----:B------:R-:W-:-:S13]  /*2c10*/  ISETP.NE.AND P0, PT, R17, RZ, PT ;  /* 0x000000ff1100720c */ /* 0x000fda0003f05270 */
[----:B------:R-:W-:Y:S05]  /*2c20*/  @!P0 BRA `(.L_x_67) ;  /* 0x0000000000e08947 */ /* 0x000fea0003800000 */
[----:B------:R-:W-:Y:S01]  /*2c30*/  ISETP.GT.U32.AND P0, PT, R10, 0xff, PT ;  /* 0x000000ff0a00780c */ /* 0x000fe20003f04070 */
[----:B------:R-:W-:-:S12]  /*2c40*/  BSSY.RECONVERGENT B0, `(.L_x_68) ;  /* 0x0000035000007945 */ /* 0x000fd80003800200 */
[----:B------:R-:W-:Y:S05]  /*2c50*/  @P0 BRA `(.L_x_69) ;  /* 0x0000000000cc0947 */ /* 0x000fea0003800000 */
[----:B---3--:R-:W3:Y:S01]  /*2c60*/  S2R R3, SR_CgaCtaId ;  /* 0x0000000000037919 */ /* 0x008ee20000008800 */
[----:B----4-:R-:W-:Y:S01]  /*2c70*/  MOV R2, 0x400 ;  /* 0x0000040000027802 */ /* 0x010fe20000000f00 */
[----:B------:R-:W-:Y:S01]  /*2c80*/  IMAD.MOV.U32 R16, RZ, RZ, R10 ;  /* 0x000000ffff107224 */ /* 0x000fe200078e000a */
[----:B------:R-:W-:-:S03]  /*2c90*/  LEA R11, R17, 0xffffff00, 0x8 ;  /* 0xffffff00110b7811 */ /* 0x000fc600078e40ff */
[----:B------:R-:W-:-:S05]  /*2ca0*/  VIADD R2, R2, 0x2400 ;  /* 0x0000240002027836 */ /* 0x000fca0000000000 */
[----:B---3--:R-:W-:-:S07]  /*2cb0*/  LEA R14, R3, R2, 0x18 ;  /* 0x00000002030e7211 */ /* 0x008fce00078ec0ff */
.L_x_74:
[----:B0-----:R-:W3:Y:S01]  /*2cc0*/  LDC.64 R2, c[0x0][0x390] ;  /* 0x0000e400ff027b82 */ /* 0x001ee20000000a00 */
[----:B------:R-:W-:Y:S01]  /*2cd0*/  BSSY.RECONVERGENT B1, `(.L_x_70) ;  /* 0x0000019000017945 */ /* 0x000fe20003800200 */
[----:B0-----:R-:W-:Y:S02]  /*2ce0*/  IMAD R19, R16, 0x4, R14 ;  /* 0x0000000410137824 */ /* 0x001fe400078e020e */
[----:B------:R-:W-:-:S07]  /*2cf0*/  IMAD.MOV.U32 R15, RZ, RZ, R11 ;  /* 0x000000ffff0f7224 */ /* 0x000fce00078e000b */
.L_x_72:
[----:B------:R-:W-:-:S04]  /*2d00*/  IMAD.IADD R13, R15, 0x1, R16 ;  /* 0x000000010f0d7824 */ /* 0x000fc800078e0210 */
[----:B---3--:R-:W-:Y:S01]  /*2d10*/  IMAD.WIDE.U32 R12, R13, 0x4, R2 ;  /* 0x000000040d0c7825 */ /* 0x008fe200078e0002 */
[----:B------:R-:W-:Y:S06]  /*2d20*/  MEMBAR.SC.GPU ;  /* 0x0000000000007992 */ /* 0x000fec0000002000 */
[----:B------:R-:W-:-:S00]  /*2d30*/  ERRBAR ;  /* 0x00000000000079ab */ /* 0x000fc00000000000 */
[----:B------:R-:W-:Y:S06]  /*2d40*/  CGAERRBAR ;  /* 0x00000000000075ab */ /* 0x000fec0000000000 */
[----:B------:R-:W-:Y:S04]  /*2d50*/  CCTL.IVALL ;  /* 0x00000000ff00798f */ /* 0x000fe80002000000 */
[----:B------:R-:W3:Y:S02]  /*2d60*/  LDG.E R12, desc[UR6][R12.64] ;  /* 0x000000060c0c7981 */ /* 0x000ee4000c1e1900 */
[----:B---3--:R-:W-:-:S13]  /*2d70*/  ISETP.GT.AND P0, PT, R12, -0x1, PT ;  /* 0xffffffff0c00780c */ /* 0x008fda0003f04270 */
[----:B------:R-:W-:Y:S05]  /*2d80*/  @!P0 BRA `(.L_x_71) ;  /* 0x0000000000248947 */ /* 0x000fea0003800000 */
[----:B------:R-:W-:-:S13]  /*2d90*/  ISETP.GE.U32.AND P0, PT, R12, 0x40000000, PT ;  /* 0x400000000c00780c */ /* 0x000fda0003f06070 */
[----:B------:R-:W0:Y:S01]  /*2da0*/  @P0 LDS R13, [R19] ;  /* 0x00000000130d0984 */ /* 0x000e220000000800 */
[----:B------:R-:W-:Y:S01]  /*2db0*/  @P0 LOP3.LUT R12, R12, 0x3fffffff, RZ, 0xc0, !PT ;  /* 0x3fffffff0c0c0812 */ /* 0x000fe200078ec0ff */
[----:B------:R-:W-:-:S04]  /*2dc0*/  @P0 VIADD R15, R15, 0xffffff00 ;  /* 0xffffff000f0f0836 */ /* 0x000fc80000000000 */
[----:B0-----:R-:W-:-:S05]  /*2dd0*/  @P0 IMAD.IADD R12, R12, 0x1, R13 ;  /* 0x000000010c0c0824 */ /* 0x001fca00078e020d */
[----:B------:R0:W-:Y:S01]  /*2de0*/  @P0 STS [R19], R12 ;  /* 0x0000000c13000388 */ /* 0x0001e20000000800 */
[----:B------:R-:W-:-:S13]  /*2df0*/  ISETP.GT.AND P0, PT, R15, -0x1, PT ;  /* 0xffffffff0f00780c */ /* 0x000fda0003f04270 */
[----:B0-----:R-:W-:Y:S05]  /*2e00*/  @P0 BRA `(.L_x_72) ;  /* 0xfffffffc00bc0947 */ /* 0x001fea000383ffff */
[----:B------:R-:W-:Y:S05]  /*2e10*/  BRA `(.L_x_73) ;  /* 0x0000000000107947 */ /* 0x000fea0003800000 */
.L_x_71:
[----:B------:R-:W0:Y:S01]  /*2e20*/  LDS R13, [R19] ;  /* 0x00000000130d7984 */ /* 0x000e220000000800 */
[----:B------:R-:W-:-:S04]  /*2e30*/  LOP3.LUT R12, R12, 0x3fffffff, RZ, 0xc0, !PT ;  /* 0x3fffffff0c0c7812 */ /* 0x000fc800078ec0ff */
[----:B0-----:R-:W-:-:S05]  /*2e40*/  IADD3 R12, PT, PT, R12, R13, RZ ;  /* 0x0000000d0c0c7210 */ /* 0x001fca0007ffe0ff */
[----:B------:R0:W-:Y:S02]  /*2e50*/  STS [R19], R12 ;  /* 0x0000000c13007388 */ /* 0x0001e40000000800 */
.L_x_73:
[----:B------:R-:W-:Y:S05]  /*2e60*/  BSYNC.RECONVERGENT B1 ;  /* 0x0000000000017941 */ /* 0x000fea0003800200 */
.L_x_70:
[----:B------:R-:W-:Y:S06]  /*2e70*/  MEMBAR.SC.GPU ;  /* 0x0000000000007992 */ /* 0x000fec0000002000 */
[----:B------:R-:W-:-:S00]  /*2e80*/  ERRBAR ;  /* 0x00000000000079ab */ /* 0x000fc00000000000 */
[----:B------:R-:W-:Y:S06]  /*2e90*/  CGAERRBAR ;  /* 0x00000000000075ab */ /* 0x000fec0000000000 */
[----:B------:R-:W-:Y:S02]  /*2ea0*/  CCTL.IVALL ;  /* 0x00000000ff00798f */ /* 0x000fe40002000000 */
[----:B------:R-:W3:Y:S01]  /*2eb0*/  S2UR UR5, SR_CgaCtaId ;  /* 0x00000000000579c3 */ /* 0x000ee20000008800 */
[----:B------:R-:W-:Y:S01]  /*2ec0*/  UMOV UR4, 0x400 ;  /* 0x0000040000047882 */ /* 0x000fe20000000000 */
[----:B------:R-:W-:Y:S01]  /*2ed0*/  LDS R13, [R19] ;  /* 0x00000000130d7984 */ /* 0x000fe20000000800 */
[----:B------:R-:W-:-:S04]  /*2ee0*/  IMAD R15, R17, 0x100, R16 ;  /* 0x00000100110f7824 */ /* 0x000fc800078e0210 */
[----:B------:R-:W-:Y:S01]  /*2ef0*/  IMAD.WIDE.U32 R2, R15, 0x4, R2 ;  /* 0x000000040f027825 */ /* 0x000fe200078e0002 */
[----:B---3--:R-:W-:-:S06]  /*2f00*/  ULEA UR4, UR5, UR4, 0x18 ;  /* 0x0000000405047291 */ /* 0x008fcc000f8ec0ff */
[----:B0-----:R-:W-:Y:S01]  /*2f10*/  LEA R12, R16, UR4, 0x2 ;  /* 0x00000004100c7c11 */ /* 0x001fe2000f8e10ff */
[----:B------:R-:W-:-:S05]  /*2f20*/  IMAD.IADD R16, R9, 0x1, R16 ;  /* 0x0000000109107824 */ /* 0x000fca00078e0210 */
[----:B------:R-:W0:Y:S01]  /*2f30*/  LDS R12, [R12+0x2000] ;  /* 0x002000000c0c7984 */ /* 0x000e220000000800 */
[----:B------:R-:W-:Y:S01]  /*2f40*/  ISETP.GE.U32.AND P0, PT, R16, 0x100, PT ;  /* 0x000001001000780c */ /* 0x000fe20003f06070 */
[----:B0-----:R-:W-:-:S05]  /*2f50*/  IMAD.IADD R13, R12, 0x1, R13 ;  /* 0x000000010c0d7824 */ /* 0x001fca00078e020d */
[----:B------:R-:W-:-:S05]  /*2f60*/  LOP3.LUT R13, R13, 0x80000000, RZ, 0xfc, !PT ;  /* 0x800000000d0d7812 */ /* 0x000fca00078efcff */
[----:B------:R0:W-:Y:S02]  /*2f70*/  STG.E desc[UR6][R2.64], R13 ;  /* 0x0000000d02007986 */ /* 0x0001e4000c101906 */
[----:B------:R-:W-:Y:S05]  /*2f80*/  @!P0 BRA `(.L_x_74) ;  /* 0xfffffffc004c8947 */ /* 0x000fea000383ffff */
.L_x_69:
[----:B------:R-:W-:Y:S05]  /*2f90*/  BSYNC.RECONVERGENT B0 ;  /* 0x0000000000007941 */ /* 0x000fea0003800200 */
.L_x_68:
[----:B------:R-:W-:Y:S06]  /*2fa0*/  BAR.SYNC.DEFER_BLOCKING 0x0 ;  /* 0x0000000000007b1d */ /* 0x000fec0000010000 */
.L_x_67:
[----:B------:R-:W-:Y:S01]  /*2fb0*/  ISETP.GT.U32.AND P0, PT, R10, 0xff, PT ;  /* 0x000000ff0a00780c */ /* 0x000fe20003f04070 */
[----:B------:R-:W-:-:S12]  /*2fc0*/  BSSY.RECONVERGENT B0, `(.L_x_75) ;  /* 0x000005e000007945 */ /* 0x000fd80003800200 */
        /* <DEDUP_REMOVED lines=12> */
[----:B0-----:R-:W-:Y:S02]  /*3090*/  IMAD.MOV.U32 R2, RZ, RZ, RZ ;  /* 0x000000ffff027224 */ /* 0x001fe400078e00ff */
[----:B---3--:R-:W-:-:S04]  /*30a0*/  IMAD.MOV R16, RZ, RZ, -R3 ;  /* 0x000000ffff107224 */ /* 0x008fc800078e0a03 */
[----:B------:R-:W-:-:S04]  /*30b0*/  IMAD R15, R16, R9, RZ ;  /* 0x00000009100f7224 */ /* 0x000fc800078e02ff */
[----:B------:R-:W-:-:S06]  /*30c0*/  IMAD.HI.U32 R15, R3, R15, R2 ;  /* 0x0000000f030f7227 */ /* 0x000fcc00078e0002 */
[----:B------:R-:W-:-:S05]  /*30d0*/  IMAD.HI.U32 R2, R15, R12, RZ ;  /* 0x0000000c0f027227 */ /* 0x000fca00078e00ff */
[----:B------:R-:W-:-:S05]  /*30e0*/  IADD3 R3, PT, PT, -R2, RZ, RZ ;  /* 0x000000ff02037210 */ /* 0x000fca0007ffe1ff */
        /* <DEDUP_REMOVED lines=10> */
[----:B------:R-:W-:-:S13]  /*3190*/  ISETP.NE.AND P0, PT, R2, 0x3, PT ;  /* 0x000000030200780c */ /* 0x000fda0003f05270 */
[----:B------:R-:W-:Y:S05]  /*31a0*/  @!P0 BRA `(.L_x_78) ;  /* 0x0000000000588947 */ /* 0x000fea0003800000 */
[----:B------:R-:W0:Y:S01]  /*31b0*/  S2UR UR5, SR_CgaCtaId ;  /* 0x00000000000579c3 */ /* 0x000e220000008800 */
[----:B------:R-:W-:Y:S01]  /*31c0*/  UMOV UR4, 0x400 ;  /* 0x0000040000047882 */ /* 0x000fe20000000000 */
[----:B------:R-:W-:Y:S01]  /*31d0*/  VIADD R11, R11, 0x1 ;  /* 0x000000010b0b7836 */ /* 0x000fe20000000000 */
[----:B------:R-:W-:-:S04]  /*31e0*/  UIADD3 UR4, UPT, UPT, UR4, 0x2400, URZ ;  /* 0x0000240004047890 */ /* 0x000fc8000fffe0ff */
[----:B------:R-:W-:Y:S01]  /*31f0*/  LOP3.LUT R11, R11, 0x3, RZ, 0xc0, !PT ;  /* 0x000000030b0b7812 */ /* 0x000fe200078ec0ff */
[----:B------:R-:W3:Y:S04]  /*3200*/  LDC R15, c[0x0][0x3a4] ;  /* 0x0000e900ff0f7b82 */ /* 0x000ee80000000800 */
[----:B------:R-:W-:-:S04]  /*3210*/  IMAD.MOV R16, RZ, RZ, -R11 ;  /* 0x000000ffff107224 */ /* 0x000fc800078e0a0b */
[----:B------:R-:W4:Y:S01]  /*3220*/  LDC.64 R2, c[0x0][0x398] ;  /* 0x0000e600ff027b82 */ /* 0x000f220000000a00 */
[----:B0-----:R-:W-:-:S06]  /*3230*/  ULEA UR4, UR5, UR4, 0x18 ;  /* 0x0000000405047291 */ /* 0x001fcc000f8ec0ff */
[----:B------:R-:W-:Y:S01]  /*3240*/  LEA R14, R10, UR4, 0x2 ;  /* 0x000000040a0e7c11 */ /* 0x000fe2000f8e10ff */
[--C-:B---3--:R-:W-:Y:S02]  /*3250*/  IMAD R15, R15, 0x100, R10.reuse ;  /* 0x000001000f0f7824 */ /* 0x108fe400078e020a */
[----:B------:R-:W-:-:S07]  /*3260*/  IMAD R10, R11, R9, R10 ;  /* 0x000000090b0a7224 */ /* 0x000fce00078e020a */
.L_x_79:
[----:B----4-:R-:W-:Y:S01]  /*3270*/  IMAD.WIDE R12, R15, 0x4, R2 ;  /* 0x000000040f0c7825 */ /* 0x010fe200078e0202 */
[----:B------:R-:W0:Y:S05]  /*3280*/  LDS R11, [R14] ;  /* 0x000000000e0b7984 */ /* 0x000e2a0000000800 */
[----:B------:R-:W0:Y:S01]  /*3290*/  LDG.E R12, desc[UR6][R12.64] ;  /* 0x000000060c0c7981 */ /* 0x000e22000c1e1900 */
[----:B------:R-:W-:Y:S02]  /*32a0*/  VIADD R16, R16, 0x1 ;  /* 0x0000000110107836 */ /* 0x000fe40000000000 */
[----:B------:R-:W-:-:S03]  /*32b0*/  IMAD.IADD R15, R9, 0x1, R15 ;  /* 0x00000001090f7824 */ /* 0x000fc600078e020f */
[----:B------:R-:W-:Y:S02]  /*32c0*/  ISETP.NE.AND P0, PT, R16, RZ, PT ;  /* 0x000000ff1000720c */ /* 0x000fe40003f05270 */
[----:B0-----:R-:W-:-:S05]  /*32d0*/  IADD3 R11, PT, PT, R12, R11, RZ ;  /* 0x0000000b0c0b7210 */ /* 0x001fca0007ffe0ff */
[----:B------:R0:W-:Y:S02]  /*32e0*/  STS [R14], R11 ;  /* 0x0000000b0e007388 */ /* 0x0001e40000000800 */
[----:B0-----:R-:W-:-:S04]  /*32f0*/  IMAD R14, R9, 0x4, R14 ;  /* 0x00000004090e7824 */ /* 0x001fc800078e020e */
[----:B------:R-:W-:Y:S05]  /*3300*/  @P0 BRA `(.L_x_79) ;  /* 0xfffffffc00d80947 */ /* 0x000fea000383ffff */
.L_x_78:
[----:B------:R-:W-:Y:S05]  /*3310*/  BSYNC.RECONVERGENT B1 ;  /* 0x0000000000017941 */ /* 0x000fea0003800200 */
.L_x_77:
[----:B------:R-:W-:Y:S05]  /*3320*/  @!P1 BRA `(.L_x_76) ;  /* 0x00000000009c9947 */ /* 0x000fea0003800000 */
[----:B------:R-:W0:Y:S01]  /*3330*/  S2UR UR5, SR_CgaCtaId ;  /* 0x00000000000579c3 */ /* 0x000e220000008800 */
[----:B------:R-:W-:Y:S02]  /*3340*/  UMOV UR4, 0x400 ;  /* 0x0000040000047882 */ /* 0x000fe40000000000 */
[----:B------:R-:W-:-:S05]  /*3350*/  UIADD3 UR4, UPT, UPT, UR4, 0x2400, URZ ;  /* 0x0000240004047890 */ /* 0x000fca000fffe0ff */
[----:B------:R-:W3:Y:S08]  /*3360*/  LDC R11, c[0x0][0x3a4] ;  /* 0x0000e900ff0b7b82 */ /* 0x000ef00000000800 */
[----:B------:R-:W4:Y:S01]  /*3370*/  LDC.64 R2, c[0x0][0x398] ;  /* 0x0000e600ff027b82 */ /* 0x000f220000000a00 */
[----:B0-----:R-:W-:-:S06]  /*3380*/  ULEA UR4, UR5, UR4, 0x18 ;  /* 0x0000000405047291 */ /* 0x001fcc000f8ec0ff */
[----:B------:R-:W-:Y:S01]  /*3390*/  LEA R26, R10, UR4, 0x2 ;  /* 0x000000040a1a7c11 */ /* 0x000fe2000f8e10ff */
[----:B---3--:R-:W-:Y:S02]  /*33a0*/  IMAD R11, R11, 0x100, R10 ;  /* 0x000001000b0b7824 */ /* 0x008fe400078e020a */
[----:B----4-:R-:W-:-:S04]  /*33b0*/  IMAD.WIDE.U32 R12, R9, 0x4, R2 ;  /* 0x00000004090c7825 */ /* 0x010fc800078e0002 */
[----:B------:R-:W-:-:S04]  /*33c0*/  IMAD.WIDE.U32 R14, R9, 0x8, R2 ;  /* 0x00000008090e7825 */ /* 0x000fc800078e0002 */
[----:B------:R-:W-:-:S07]  /*33d0*/  IMAD.WIDE.U32 R16, R9, 0xc, R2 ;  /* 0x0000000c09107825 */ /* 0x000fce00078e0002 */
.L_x_80:
[C---:B------:R-:W-:Y:S01]  /*33e0*/  IMAD.WIDE R18, R11.reuse, 0x4, R2 ;  /* 0x000000040b127825 */ /* 0x040fe200078e0202 */
[----:B0-----:R-:W0:Y:S05]  /*33f0*/  LDS R27, [R26] ;  /* 0x000000001a1b7984 */ /* 0x001e2a0000000800 */
[----:B------:R-:W0:Y:S01]  /*3400*/  LDG.E R18, desc[UR6][R18.64] ;  /* 0x0000000612127981 */ /* 0x000e22000c1e1900 */
[----:B------:R-:W-:-:S06]  /*3410*/  IMAD.WIDE R20, R11, 0x4, R12 ;  /* 0x000000040b147825 */ /* 0x000fcc00078e020c */
[----:B------:R-:W3:Y:S01]  /*3420*/  LDG.E R20, desc[UR6][R20.64] ;  /* 0x0000000614147981 */ /* 0x000ee2000c1e1900 */
[----:B--2---:R-:W-:-:S06]  /*3430*/  IMAD.WIDE R22, R11, 0x4, R14 ;  /* 0x000000040b167825 */ /* 0x004fcc00078e020e */
[----:B------:R-:W2:Y:S01]  /*3440*/  LDG.E R22, desc[UR6][R22.64] ;  /* 0x0000000616167981 */ /* 0x000ea2000c1e1900 */
[----:B------:R-:W-:-:S06]  /*3450*/  IMAD.WIDE R24, R11, 0x4, R16 ;  /* 0x000000040b187825 */ /* 0x000fcc00078e0210 */
[----:B------:R-:W4:Y:S01]  /*3460*/  LDG.E R24, desc[UR6][R24.64] ;  /* 0x0000000618187981 */ /* 0x000f22000c1e1900 */
[C---:B------:R-:W-:Y:S02]  /*3470*/  IMAD R28, R9.reuse, 0x4, R26 ;  /* 0x00000004091c7824 */ /* 0x040fe400078e021a */
[C---:B------:R-:W-:Y:S02]  /*3480*/  IMAD R10, R9.reuse, 0x4, R10 ;  /* 0x00000004090a7824 */ /* 0x040fe400078e020a */
[----:B------:R-:W-:-:S03]  /*3490*/  IMAD R11, R9, 0x4, R11 ;  /* 0x00000004090b7824 */ /* 0x000fc600078e020b */
[----:B------:R-:W-:Y:S01]  /*34a0*/  ISETP.GE.U32.AND P0, PT, R10, 0x100, PT ;  /* 0x000001000a00780c */ /* 0x000fe20003f06070 */
[----:B0-----:R-:W-:Y:S02]  /*34b0*/  IMAD.IADD R27, R18, 0x1, R27 ;  /* 0x00000001121b7824 */ /* 0x001fe400078e021b */
[----:B------:R-:W-:-:S03]  /*34c0*/  IMAD R18, R9, 0x8, R26 ;  /* 0x0000000809127824 */ /* 0x000fc600078e021a */
[----:B------:R-:W-:Y:S04]  /*34d0*/  STS [R26], R27 ;  /* 0x0000001b1a007388 */ /* 0x000fe80000000800 */
[----:B------:R-:W3:Y:S02]  /*34e0*/  LDS R19, [R28] ;  /* 0x000000001c137984 */ /* 0x000ee40000000800 */
[----:B---3--:R-:W-:Y:S01]  /*34f0*/  IADD3 R19, PT, PT, R20, R19, RZ ;  /* 0x0000001314137210 */ /* 0x008fe20007ffe0ff */
[C-C-:B------:R-:W-:Y:S02]  /*3500*/  IMAD R20, R9.reuse, 0xc, R26.reuse ;  /* 0x0000000c09147824 */ /* 0x140fe400078e021a */
[----:B------:R-:W-:Y:S02]  /*3510*/  IMAD R26, R9, 0x10, R26 ;  /* 0x00000010091a7824 */ /* 0x000fe400078e021a */
[----:B------:R-:W-:Y:S04]  /*3520*/  STS [R28], R19 ;  /* 0x000000131c007388 */ /* 0x000fe80000000800 */
[----:B------:R-:W2:Y:S02]  /*3530*/  LDS R21, [R18] ;  /* 0x0000000012157984 */ /* 0x000ea40000000800 */
[----:B--2---:R-:W-:-:S05]  /*3540*/  IMAD.IADD R21, R22, 0x1, R21 ;  /* 0x0000000116157824 */ /* 0x004fca00078e0215 */
[----:B------:R-:W-:Y:S04]  /*3550*/  STS [R18], R21 ;  /* 0x0000001512007388 */ /* 0x000fe80000000800 */
[----:B------:R-:W4:Y:S02]  /*3560*/  LDS R23, [R20] ;  /* 0x0000000014177984 */ /* 0x000f240000000800 */
[----:B----4-:R-:W-:-:S05]  /*3570*/  IMAD.IADD R23, R24, 0x1, R23 ;  /* 0x0000000118177824 */ /* 0x010fca00078e0217 */
[----:B------:R0:W-:Y:S01]  /*3580*/  STS [R20], R23 ;  /* 0x0000001714007388 */ /* 0x0001e20000000800 */
[----:B------:R-:W-:Y:S05]  /*3590*/  @!P0 BRA `(.L_x_80) ;  /* 0xfffffffc00908947 */ /* 0x000fea000383ffff */
.L_x_76:
[----:B------:R-:W-:Y:S05]  /*35a0*/  BSYNC.RECONVERGENT B0 ;  /* 0x0000000000007941 */ /* 0x000fea0003800200 */
.L_x_75:
[----:B------:R-:W-:Y:S01]  /*35b0*/  BAR.SYNC.DEFER_BLOCKING 0x0 ;  /* 0x0000000000007b1d */ /* 0x000fe20000010000 */
[----:B------:R-:W-:-:S13]  /*35c0*/  ISETP.GE.U32.AND P0, PT, R7, R4, PT ;  /* 0x000000040700720c */ /* 0x000fda0003f06070 */
[----:B------:R-:W-:Y:S05]  /*35d0*/  @P0 EXIT ;  /* 0x000000000000094d */ /* 0x000fea0003800000 */
[----:B0--34-:R-:W0:Y:S01]  /*35e0*/  S2R R2, SR_TID.X ;  /* 0x0000000000027919 */ /* 0x019e220000002100 */
[----:B------:R-:W-:Y:S01]  /*35f0*/  IADD3 R3, PT, PT, R6, 0x20, R5 ;  /* 0x0000002006037810 */ /* 0x000fe20007ffe005 */
[----:B------:R-:W3:Y:S01]  /*3600*/  LDCU UR4, c[0x0][0x3a4] ;  /* 0x00007480ff0477ac */ /* 0x000ee20008000800 */
[----:B------:R-:W-:Y:S01]  /*3610*/  LOP3.LUT R10, RZ, R5, RZ, 0x33, !PT ;  /* 0x00000005ff0a7212 */ /* 0x000fe200078e33ff */
[----:B------:R-:W-:Y:S01]  /*3620*/  BSSY.RECONVERGENT B0, `(.L_x_81) ;  /* 0x0000032000007945 */ /* 0x000fe20003800200 */
[----:B------:R-:W-:Y:S01]  /*3630*/  VIMNMX.U32 R3, PT, PT, R4, R3, !PT ;  /* 0x0000000304037248 */ /* 0x000fe20007fe0000 */
[----:B------:R-:W4:Y:S03]  /*3640*/  LDCU UR5, c[0x0][0x3a0] ;  /* 0x00007400ff0577ac */ /* 0x000f260008000800 */
[----:B------:R-:W-:-:S04]  /*3650*/  IADD3 R3, PT, PT, R3, R10, RZ ;  /* 0x0000000a03037210 */ /* 0x000fc80007ffe0ff */
[C---:B------:R-:W-:Y:S01]  /*3660*/  LOP3.LUT R9, R3.reuse, 0x60, RZ, 0xc0, !PT ;  /* 0x0000006003097812 */ /* 0x040fe200078ec0ff */
[----:B------:R-:W-:-:S03]  /*3670*/  IMAD.IADD R6, R3, 0x1, -R6 ;  /* 0x0000000103067824 */ /* 0x000fc600078e0a06 */
[----:B------:R-:W-:Y:S02]  /*3680*/  ISETP.NE.AND P0, PT, R9, 0x60, PT ;  /* 0x000000600900780c */ /* 0x000fe40003f05270 */
[----:B------:R-:W-:Y:S01]  /*3690*/  ISETP.GE.U32.AND P1, PT, R6, 0x60, PT ;  /* 0x000000600600780c */ /* 0x000fe20003f26070 */
[----:B---3--:R-:W-:Y:S01]  /*36a0*/  USHF.L.U32 UR4, UR4, 0x3, URZ ;  /* 0x0000000304047899 */ /* 0x008fe200080006ff */
[----:B0-----:R-:W-:Y:S02]  /*36b0*/  IMAD.SHL.U32 R3, R2, 0x8, RZ ;  /* 0x0000000802037824 */ /* 0x001fe400078e00ff */
[----:B------:R-:W-:-:S03]  /*36c0*/  IMAD.MOV.U32 R2, RZ, RZ, R7 ;  /* 0x000000ffff027224 */ /* 0x000fc600078e0007 */
[----:B------:R-:W-:-:S04]  /*36d0*/  LOP3.LUT R3, R3, 0x1f00, RZ, 0xc0, !PT ;  /* 0x00001f0003037812 */ /* 0x000fc800078ec0ff */
[----:B----4-:R-:W-:Y:S05]  /*36e0*/  @!P0 BRA `(.L_x_82) ;  /* 0x0000000000948947 */ /* 0x010fea0003800000 */
[----:B------:R-:W-:-:S04]  /*36f0*/  LEA.HI R2, R6, 0x1, RZ, 0x1b ;  /* 0x0000000106027811 */ /* 0x000fc800078fd8ff */
[C---:B------:R-:W-:Y:S01]  /*3700*/  LOP3.LUT R10, R2.reuse, 0x3, RZ, 0xc0, !PT ;  /* 0x00000003020a7812 */ /* 0x040fe200078ec0ff */
[----:B------:R-:W-:-:S04]  /*3710*/  IMAD.SHL.U32 R6, R2, 0x20, RZ ;  /* 0x0000002002067824 */ /* 0x000fc800078e00ff */
[----:B------:R-:W-:Y:S01]  /*3720*/  IMAD.MOV R10, RZ, RZ, -R10 ;  /* 0x000000ffff0a7224 */ /* 0x000fe200078e0a0a */
[----:B------:R-:W-:-:S04]  /*3730*/  LOP3.LUT R6, R6, 0x60, RZ, 0xc0, !PT ;  /* 0x0000006006067812 */ /* 0x000fc800078ec0ff */
[----:B------:R-:W-:Y:S01]  /*3740*/  IADD3 R8, PT, PT, R6, R8, R3 ;  /* 0x0000000806087210 */ /* 0x000fe20007ffe003 */
[----:B------:R-:W-:Y:S01]  /*3750*/  IMAD.MOV.U32 R6, RZ, RZ, R0 ;  /* 0x000000ffff067224 */ /* 0x000fe200078e0000 */
[----:B------:R-:W-:-:S03]  /*3760*/  MOV R0, R1 ;  /* 0x0000000100007202 */ /* 0x000fc60000000f00 */
[----:B------:R-:W-:Y:S02]  /*3770*/  IMAD.IADD R2, R5, 0x1, R8 ;  /* 0x0000000105027824 */ /* 0x000fe400078e0208 */
[----:B------:R-:W-:-:S07]  /*3780*/  IMAD.MOV.U32 R5, RZ, RZ, R7 ;  /* 0x000000ffff057224 */ /* 0x000fce00078e0007 */
.L_x_83:
[----:B------:R-:W-:-:S13]  /*3790*/  ISETP.GE.AND P0, PT, R5, UR5, PT ;  /* 0x0000000505007c0c */ /* 0x000fda000bf06270 */
[----:B------:R0:W3:Y:S04]  /*37a0*/  @!P0 LDL R11, [R6] ;  /* 0x00000000060b8983 */ /* 0x0000e80000100800 */
[----:B------:R4:W5:Y:S01]  /*37b0*/  @!P0 LDL R14, [R0] ;  /* 0x00000000000e8983 */ /* 0x0009620000100800 */
[----:B------:R-:W-:Y:S01]  /*37c0*/  @!P0 MOV R12, 0x400 ;  /* 0x00000400000c8802 */ /* 0x000fe20000000f00 */
[----:B------:R-:W-:Y:S01]  /*37d0*/  VIADD R10, R10, 0x1 ;  /* 0x000000010a0a7836 */ /* 0x000fe20000000000 */
[----:B------:R-:W1:Y:S01]  /*37e0*/  @!P0 S2R R15, SR_CgaCtaId ;  /* 0x00000000000f8919 */ /* 0x000e620000008800 */
[----:B------:R-:W-:Y:S02]  /*37f0*/  VIADD R5, R5, 0x20 ;  /* 0x0000002005057836 */ /* 0x000fe40000000000 */
[----:B------:R-:W-:-:S02]  /*3800*/  @!P0 VIADD R13, R12, 0x2400 ;  /* 0x000024000c0d8836 */ /* 0x000fc40000000000 */
[----:B0-----:R-:W-:Y:S02]  /*3810*/  VIADD R6, R6, 0x4 ;  /* 0x0000000406067836 */ /* 0x001fe40000000000 */
[----:B----4-:R-:W-:Y:S01]  /*3820*/  VIADD R0, R0, 0x4 ;  /* 0x0000000400007836 */ /* 0x010fe20000000000 */
[C---:B-1----:R-:W-:Y:S02]  /*3830*/  @!P0 LEA R17, R15.reuse, R12, 0x18 ;  /* 0x0000000c0f118211 */ /* 0x042fe400078ec0ff */
[----:B------:R-:W-:Y:S02]  /*3840*/  @!P0 LEA R12, R15, R13, 0x18 ;  /* 0x0000000d0f0c8211 */ /* 0x000fe400078ec0ff */
[----:B---3--:R-:W-:-:S05]  /*3850*/  @!P0 SHF.R.S32.HI R8, RZ, UR4, R11 ;  /* 0x00000004ff088c19 */ /* 0x008fca000801140b */
[C---:B------:R-:W-:Y:S01]  /*3860*/  @!P0 IMAD.SHL.U32 R9, R8.reuse, 0x4, RZ ;  /* 0x0000000408098824 */ /* 0x040fe200078e00ff */
[----:B------:R-:W-:-:S04]  /*3870*/  @!P0 LOP3.LUT R8, R8, 0xff, RZ, 0xc0, !PT ;  /* 0x000000ff08088812 */ /* 0x000fc800078ec0ff */
[----:B------:R-:W-:Y:S01]  /*3880*/  @!P0 LOP3.LUT R9, R9, 0x3fc, RZ, 0xc0, !PT ;  /* 0x000003fc09098812 */ /* 0x000fe200078ec0ff */
[----:B------:R-:W-:-:S04]  /*3890*/  @!P0 IMAD.IADD R8, R3, 0x1, R8 ;  /* 0x0000000103088824 */ /* 0x000fc800078e0208 */
[----:B------:R-:W-:Y:S01]  /*38a0*/  @!P0 IMAD.IADD R12, R12, 0x1, R9 ;  /* 0x000000010c0c8824 */ /* 0x000fe200078e0209 */
[----:B------:R-:W-:Y:S02]  /*38b0*/  @!P0 LEA R13, R8, R17, 0x2 ;  /* 0x00000011080d8211 */ /* 0x000fe400078e10ff */
[----:B------:R-:W0:Y:S03]  /*38c0*/  @!P0 LDC.64 R8, c[0x0][0x388] ;  /* 0x0000e200ff088b82 */ /* 0x000e260000000a00 */
[----:B------:R-:W-:Y:S04]  /*38d0*/  @!P0 LDS R12, [R12] ;  /* 0x000000000c0c8984 */ /* 0x000fe80000000800 */
[----:B------:R-:W5:Y:S02]  /*38e0*/  @!P0 LDS R13, [R13] ;  /* 0x000000000d0d8984 */ /* 0x000f640000000800 */
[----:B-----5:R-:W-:-:S05]  /*38f0*/  @!P0 IADD3 R15, PT, PT, R14, R13, R12 ;  /* 0x0000000d0e0f8210 */ /* 0x020fca0007ffe00c */
[----:B0-----:R-:W-:-:S05]  /*3900*/  @!P0 IMAD.WIDE R8, R15, 0x4, R8 ;  /* 0x000000040f088825 */ /* 0x001fca00078e0208 */
[----:B------:R0:W-:Y:S01]  /*3910*/  @!P0 STG.E desc[UR6][R8.64], R11 ;  /* 0x0000000b08008986 */ /* 0x0001e2000c101906 */
[----:B------:R-:W-:-:S13]  /*3920*/  ISETP.NE.AND P0, PT, R10, RZ, PT ;  /* 0x000000ff0a00720c */ /* 0x000fda0003f05270 */
[----:B0-----:R-:W-:Y:S05]  /*3930*/  @P0 BRA `(.L_x_83) ;  /* 0xfffffffc00940947 */ /* 0x001fea000383ffff */
.L_x_82:
[----:B------:R-:W-:Y:S05]  /*3940*/  BSYNC.RECONVERGENT B0 ;  /* 0x0000000000007941 */ /* 0x000fea0003800200 */
.L_x_81:
[----:B------:R-:W-:Y:S05]  /*3950*/  @!P1 EXIT ;  /* 0x000000000000994d */ /* 0x000fea0003800000 */
[----:B------:R-:W0:Y:S01]  /*3960*/  LDC R0, c[0x0][0x3a0] ;  /* 0x0000e800ff007b82 */ /* 0x000e220000000800 */
[----:B------:R-:W-:-:S04]  /*3970*/  VIADD R2, R2, 0x40 ;  /* 0x0000004002027836 */ /* 0x000fc80000000000 */
[----:B------:R-:W-:-:S03]  /*3980*/  IMAD.IADD R7, R2, 0x1, -R7 ;  /* 0x0000000102077824 */ /* 0x000fc600078e0a07 */
[----:B------:R-:W3:Y:S04]  /*3990*/  LDC.64 R8, c[0x0][0x388] ;  /* 0x0000e200ff087b82 */ /* 0x000ee80000000a00 */
.L_x_92:
[C---:B------:R-:W-:Y:S01]  /*39a0*/  IADD3 R5, PT, PT, R2.reuse, -0x40, RZ ;  /* 0xffffffc002057810 */ /* 0x040fe20007ffe0ff */
[C---:B------:R-:W-:Y:S01]  /*39b0*/  VIADD R11, R2.reuse, 0xffffffe0 ;  /* 0xffffffe0020b7836 */ /* 0x040fe20000000000 */
[----:B------:R-:W-:Y:S01]  /*39c0*/  BSSY.RECONVERGENT B0, `(.L_x_84) ;  /* 0x000001e000007945 */ /* 0x000fe20003800200 */
[C---:B------:R-:W-:Y:S01]  /*39d0*/  VIADD R13, R2.reuse, 0x20 ;  /* 0x00000020020d7836 */ /* 0x040fe20000000000 */
[-C--:B0-----:R-:W-:Y:S02]  /*39e0*/  ISETP.GE.AND P0, PT, R5, R0.reuse, PT ;  /* 0x000000000500720c */ /* 0x081fe40003f06270 */
[-C--:B------:R-:W-:Y:S02]  /*39f0*/  ISETP.GE.AND P1, PT, R11, R0.reuse, PT ;  /* 0x000000000b00720c */ /* 0x080fe40003f26270 */
[-C--:B------:R-:W-:Y:S02]  /*3a00*/  ISETP.GE.AND P3, PT, R13, R0.reuse, PT ;  /* 0x000000000d00720c */ /* 0x080fe40003f66270 */
[----:B------:R-:W-:-:S07]  /*3a10*/  ISETP.GE.AND P2, PT, R2, R0, PT ;  /* 0x000000000200720c */ /* 0x000fce0003f46270 */
[----:B------:R-:W-:Y:S06]  /*3a20*/  @P0 BRA `(.L_x_85) ;  /* 0x00000000005c0947 */ /* 0x000fec0003800000 */
[----:B------:R-:W-:-:S05]  /*3a30*/  VIADD R5, R7, 0xffffffc0 ;  /* 0xffffffc007057836 */ /* 0x000fca0000000000 */
[----:B------:R-:W-:-:S04]  /*3a40*/  SHF.R.S32.HI R6, RZ, 0x1f, R5 ;  /* 0x0000001fff067819 */ /* 0x000fc80000011405 */
[----:B------:R-:W-:-:S04]  /*3a50*/  LEA.HI R6, R6, R5, RZ, 0x5 ;  /* 0x0000000506067211 */ /* 0x000fc800078f28ff */
[----:B------:R-:W-:-:S05]  /*3a60*/  SHF.R.S32.HI R6, RZ, 0x5, R6 ;  /* 0x00000005ff067819 */ /* 0x000fca0000011406 */
[----:B------:R-:W-:-:S05]  /*3a70*/  IMAD R11, R6, 0x4, R1 ;  /* 0x00000004060b7824 */ /* 0x000fca00078e0201 */
[----:B------:R-:W4:Y:S04]  /*3a80*/  LDL R5, [R11+0x20] ;  /* 0x000020000b057983 */ /* 0x000f280000100800 */
[----:B------:R0:W5:Y:S01]  /*3a90*/  LDL R13, [R11] ;  /* 0x000000000b0d7983 */ /* 0x0001620000100800 */
[----:B------:R-:W1:Y:S01]  /*3aa0*/  S2UR UR9, SR_CgaCtaId ;  /* 0x00000000000979c3 */ /* 0x000e620000008800 */
[----:B------:R-:W-:Y:S02]  /*3ab0*/  UMOV UR5, 0x400 ;  /* 0x0000040000057882 */ /* 0x000fe40000000000 */
[----:B------:R-:W-:Y:S02]  /*3ac0*/  UIADD3 UR8, UPT, UPT, UR5, 0x2400, URZ ;  /* 0x0000240005087890 */ /* 0x000fe4000fffe0ff */
[----:B-1----:R-:W-:-:S02]  /*3ad0*/  ULEA UR5, UR9, UR5, 0x18 ;  /* 0x0000000509057291 */ /* 0x002fc4000f8ec0ff */
[----:B------:R-:W-:Y:S01]  /*3ae0*/  ULEA UR8, UR9, UR8, 0x18 ;  /* 0x0000000809087291 */ /* 0x000fe2000f8ec0ff */
[----:B----4-:R-:W-:-:S04]  /*3af0*/  SHF.R.S32.HI R6, RZ, UR4, R5 ;  /* 0x00000004ff067c19 */ /* 0x010fc80008011405 */
[C---:B------:R-:W-:Y:S01]  /*3b00*/  LOP3.LUT R10, R6.reuse, 0xff, RZ, 0xc0, !PT ;  /* 0x000000ff060a7812 */ /* 0x040fe200078ec0ff */
[----:B------:R-:W-:-:S04]  /*3b10*/  IMAD.SHL.U32 R6, R6, 0x4, RZ ;  /* 0x0000000406067824 */ /* 0x000fc800078e00ff */
[----:B------:R-:W-:Y:S01]  /*3b20*/  IMAD.IADD R10, R3, 0x1, R10 ;  /* 0x00000001030a7824 */ /* 0x000fe200078e020a */
[----:B------:R-:W-:-:S04]  /*3b30*/  LOP3.LUT R6, R6, 0x3fc, RZ, 0xc0, !PT ;  /* 0x000003fc06067812 */ /* 0x000fc800078ec0ff */
[----:B------:R-:W-:Y:S02]  /*3b40*/  LEA R12, R10, UR5, 0x2 ;  /* 0x000000050a0c7c11 */ /* 0x000fe4000f8e10ff */
[----:B------:R-:W-:Y:S04]  /*3b50*/  LDS R6, [R6+UR8] ;  /* 0x0000000806067984 */ /* 0x000fe80008000800 */
[----:B0-----:R-:W5:Y:S02]  /*3b60*/  LDS R11, [R12] ;  /* 0x000000000c0b7984 */ /* 0x001f640000000800 */
[----:B-----5:R-:W-:-:S05]  /*3b70*/  IADD3 R11, PT, PT, R13, R11, R6 ;  /* 0x0000000b0d0b7210 */ /* 0x020fca0007ffe006 */
[----:B---3--:R-:W-:-:S05]  /*3b80*/  IMAD.WIDE R10, R11, 0x4, R8 ;  /* 0x000000040b0a7825 */ /* 0x008fca00078e0208 */
[----:B------:R0:W-:Y:S02]  /*3b90*/  STG.E desc[UR6][R10.64], R5 ;  /* 0x000000050a007986 */ /* 0x0001e4000c101906 */
.L_x_85:
[----:B------:R-:W-:Y:S05]  /*3ba0*/  BSYNC.RECONVERGENT B0 ;  /* 0x0000000000007941 */ /* 0x000fea0003800200 */
.L_x_84:
[----:B------:R-:W-:Y:S04]  /*3bb0*/  BSSY.RECONVERGENT B0, `(.L_x_86) ;  /* 0x0000019000007945 */ /* 0x000fe80003800200 */
[----:B------:R-:W-:Y:S05]  /*3bc0*/  @P1 BRA `(.L_x_87) ;  /* 0x00000000005c1947 */ /* 0x000fea0003800000 */
[----:B0-----:R-:W-:-:S04]  /*3bd0*/  IADD3 R5, PT, PT, R7, -0x20, RZ ;  /* 0xffffffe007057810 */ /* 0x001fc80007ffe0ff */
        /* <DEDUP_REMOVED lines=22> */
.L_x_87:
[----:B------:R-:W-:Y:S05]  /*3d40*/  BSYNC.RECONVERGENT B0 ;  /* 0x0000000000007941 */ /* 0x000fea0003800200 */
.L_x_86:
[----:B------:R-:W-:Y:S04]  /*3d50*/  BSSY.RECONVERGENT B0, `(.L_x_88) ;  /* 0x0000018000007945 */ /* 0x000fe80003800200 */
[----:B------:R-:W-:Y:S05]  /*3d60*/  @P2 BRA `(.L_x_89) ;  /* 0x0000000000582947 */ /* 0x000fea0003800000 */
[----:B------:R-:W-:-:S04]  /*3d70*/  SHF.R.S32.HI R6, RZ, 0x1f, R7 ;  /* 0x0000001fff067819 */ /* 0x000fc80000011407 */
[----:B------:R-:W-:-:S04]  /*3d80*/  LEA.HI R6, R6, R7, RZ, 0x5 ;  /* 0x0000000706067211 */ /* 0x000fc800078f28ff */
[----:B------:R-:W-:-:S05]  /*3d90*/  SHF.R.S32.HI R6, RZ, 0x5, R6 ;  /* 0x00000005ff067819 */ /* 0x000fca0000011406 */
[----:B0---4-:R-:W-:-:S05]  /*3da0*/  IMAD R11, R6, 0x4, R1 ;  /* 0x00000004060b7824 */ /* 0x011fca00078e0201 */
        /* <DEDUP_REMOVED lines=18> */
.L_x_89:
[----:B------:R-:W-:Y:S05]  /*3ed0*/  BSYNC.RECONVERGENT B0 ;  /* 0x0000000000007941 */ /* 0x000fea0003800200 */
.L_x_88:
[----:B------:R-:W-:Y:S04]  /*3ee0*/  BSSY.RECONVERGENT B0, `(.L_x_90) ;  /* 0x0000019000007945 */ /* 0x000fe80003800200 */
[----:B------:R-:W-:Y:S05]  /*3ef0*/  @P3 BRA `(.L_x_91) ;  /* 0x00000000005c3947 */ /* 0x000fea0003800000 */
[----:B0---4-:R-:W-:-:S04]  /*3f00*/  IADD3 R5, PT, PT, R7, 0x20, RZ ;  /* 0x0000002007057810 */ /* 0x011fc80007ffe0ff */
        /* <DEDUP_REMOVED lines=22> */
.L_x_91:
[----:B------:R-:W-:Y:S05]  /*4070*/  BSYNC.RECONVERGENT B0 ;  /* 0x0000000000007941 */ /* 0x000fea0003800200 */
.L_x_90:
[C---:B0---4-:R-:W-:Y:S02]  /*4080*/  VIADD R5, R2.reuse, 0x40 ;  /* 0x0000004002057836 */ /* 0x051fe40000000000 */
[----:B------:R-:W-:Y:S02]  /*4090*/  VIADD R2, R2, 0x80 ;  /* 0x0000008002027836 */ /* 0x000fe40000000000 */
[----:B------:R-:W-:Y:S01]  /*40a0*/  VIADD R7, R7, 0x80 ;  /* 0x0000008007077836 */ /* 0x000fe20000000000 */
[----:B------:R-:W-:-:S13]  /*40b0*/  ISETP.GE.U32.AND P0, PT, R5, R4, PT ;  /* 0x000000040500720c */ /* 0x000fda0003f06070 */
[----:B------:R-:W-:Y:S05]  /*40c0*/  @!P0 BRA `(.L_x_92) ;  /* 0xfffffff800348947 */ /* 0x000fea000383ffff */
[----:B------:R-:W-:Y:S05]  /*40d0*/  EXIT ;  /* 0x000000000000794d */ /* 0x000fea0003800000 */
.L_x_9:
[----:B------:R-:W-:Y:S01]  /*40e0*/  BSSY B2, `(.L_x_93) ;  /* 0x0000006000027945 */ /* 0x000fe20003800000 */
[----:B------:R-:W-:Y:S02]  /*40f0*/  PLOP3.LUT P0, PT, P0, PT, PT, 0x8, 0x80 ;  /* 0x000000000080781c */ /* 0x000fe4000070e170 */
[----:B------:R-:W-:-:S11]  /*4100*/  MOV R20, 0xffffffff ;  /* 0xffffffff00147802 */ /* 0x000fd60000000f00 */
[----:B01----:R-:W-:Y:S05]  /*4110*/  WARPSYNC.COLLECTIVE R20, `(.L_x_94) ;  /* 0x0000000014087348 */ /* 0x003fea0003c00000 */
[----:B------:R-:W-:Y:S01]  /*4120*/  VOTE.ANY R20, PT, P0 ;  /* 0x0000000000147806 */ /* 0x000fe200000e0100 */
[----:B01----:R-:W-:Y:S06]  /*4130*/  ENDCOLLECTIVE ;  /* 0x000000000000791b */ /* 0x003fec0003800000 */
.L_x_94:
[----:B------:R-:W-:Y:S05]  /*4140*/  BSYNC B2 ;  /* 0x0000000000027941 */ /* 0x000fea0003800000 */
.L_x_93:
[----:B------:R-:W-:Y:S05]  /*4150*/  BRA `(.L_x_95) ;  /* 0xffffffc4008c7947 */ /* 0x000fea000383ffff */
.L_x_12:
[----:B------:R-:W-:Y:S01]  /*4160*/  BSSY B3, `(.L_x_96) ;  /* 0x0000004000037945 */ /* 0x000fe20003800000 */
[----:B012---:R-:W-:Y:S05]  /*4170*/  WARPSYNC.COLLECTIVE R20, `(.L_x_97) ;  /* 0x0000000014087348 */ /* 0x007fea0003c00000 */
[----:B------:R3:W4:Y:S02]  /*4180*/  MATCH.ANY R20, R21 ;  /* 0x00000000151473a1 */ /* 0x00072400000e8000 */
[----:B01234-:R-:W-:Y:S05]  /*4190*/  ENDCOLLECTIVE ;  /* 0x000000000000791b */ /* 0x01ffea0003800000 */
.L_x_97:
[----:B------:R-:W-:Y:S05]  /*41a0*/  BSYNC B3 ;  /* 0x0000000000037941 */ /* 0x000fea0003800000 */
.L_x_96:
[----:B------:R-:W-:Y:S05]  /*41b0*/  BRA `(.L_x_98) ;  /* 0xffffffc400b47947 */ /* 0x000fea000383ffff */
.L_x_15:
[----:B------:R-:W-:Y:S01]  /*41c0*/  BSSY B3, `(.L_x_99) ;  /* 0x0000007000037945 */ /* 0x000fe20003800000 */
[----:B--2---:R-:W-:Y:S02]  /*41d0*/  IMAD.MOV.U32 R22, RZ, RZ, R13 ;  /* 0x000000ffff167224 */ /* 0x004fe400078e000d */
[----:B------:R-:W-:Y:S02]  /*41e0*/  IMAD.MOV.U32 R21, RZ, RZ, R26 ;  /* 0x000000ffff157224 */ /* 0x000fe400078e001a */
[----:B------:R-:W-:-:S07]  /*41f0*/  IMAD.MOV.U32 R13, RZ, RZ, 0x1f ;  /* 0x0000001fff0d7424 */ /* 0x000fce00078e00ff */
[----:B-1----:R-:W-:Y:S05]  /*4200*/  WARPSYNC.COLLECTIVE R20, `(.L_x_100) ;  /* 0x0000000014087348 */ /* 0x002fea0003c00000 */
[----:B------:R0:W2:Y:S02]  /*4210*/  SHFL.IDX P2, R13, R22, R21, R13 ;  /* 0x00000015160d7389 */ /* 0x0000a4000004000d */
[----:B012---:R-:W-:Y:S05]  /*4220*/  ENDCOLLECTIVE ;  /* 0x000000000000791b */ /* 0x007fea0003800000 */
.L_x_100:
[----:B------:R-:W-:Y:S05]  /*4230*/  BSYNC B3 ;  /* 0x0000000000037941 */ /* 0x000fea0003800000 */
.L_x_99:
[----:B------:R-:W-:Y:S05]  /*4240*/  BRA `(.L_x_101) ;  /* 0xffffffc400e87947 */ /* 0x000fea000383ffff */
.L_x_16:
[----:B------:R-:W-:Y:S01]  /*4250*/  BSSY B2, `(.L_x_102) ;  /* 0x0000006000027945 */ /* 0x000fe20003800000 */
[----:B------:R-:W-:Y:S01]  /*4260*/  PLOP3.LUT P0, PT, P0, PT, PT, 0x8, 0x80 ;  /* 0x000000000080781c */ /* 0x000fe2000070e170 */
[----:B------:R-:W-:-:S12]  /*4270*/  IMAD.MOV.U32 R20, RZ, RZ, -0x1 ;  /* 0xffffffffff147424 */ /* 0x000fd800078e00ff */
[----:B-12---:R-:W-:Y:S05]  /*4280*/  WARPSYNC.COLLECTIVE R20, `(.L_x_103) ;  /* 0x0000000014087348 */ /* 0x006fea0003c00000 */
[----:B------:R-:W-:Y:S01]  /*4290*/  VOTE.ANY R20, PT, P0 ;  /* 0x0000000000147806 */ /* 0x000fe200000e0100 */
[----:B-12---:R-:W-:Y:S06]  /*42a0*/  ENDCOLLECTIVE ;  /* 0x000000000000791b */ /* 0x006fec0003800000 */
.L_x_103:
[----:B------:R-:W-:Y:S05]  /*42b0*/  BSYNC B2 ;  /* 0x0000000000027941 */ /* 0x000fea0003800000 */
.L_x_102:
[----:B------:R-:W-:Y:S05]  /*42c0*/  BRA `(.L_x_104) ;  /* 0xffffffc400f87947 */ /* 0x000fea000383ffff */
.L_x_19:
[----:B------:R-:W-:Y:S01]  /*42d0*/  BSSY B3, `(.L_x_105) ;  /* 0x0000005000037945 */ /* 0x000fe20003800000 */
[----:B0-----:R-:W-:-:S07]  /*42e0*/  IMAD.MOV.U32 R21, RZ, RZ, R22 ;  /* 0x000000ffff157224 */ /* 0x001fce00078e0016 */
[----:B-1----:R-:W-:Y:S05]  /*42f0*/  WARPSYNC.COLLECTIVE R20, `(.L_x_106) ;  /* 0x0000000014087348 */ /* 0x002fea0003c00000 */
[----:B------:R0:W2:Y:S02]  /*4300*/  MATCH.ANY R20, R21 ;  /* 0x00000000151473a1 */ /* 0x0000a400000e8000 */
[----:B012---:R-:W-:Y:S05]  /*4310*/  ENDCOLLECTIVE ;  /* 0x000000000000791b */ /* 0x007fea0003800000 */
.L_x_106:
[----:B------:R-:W-:Y:S05]  /*4320*/  BSYNC B3 ;  /* 0x0000000000037941 */ /* 0x000fea0003800000 */
.L_x_105:
[----:B------:R-:W-:Y:S05]  /*4330*/  BRA `(.L_x_107) ;  /* 0xffffffc8000c7947 */ /* 0x000fea000383ffff */
.L_x_22:
[----:B--2---:R-:W-:Y:S02]  /*4340*/  IMAD.MOV.U32 R22, RZ, RZ, R13 ;  /* 0x000000ffff167224 */ /* 0x004fe400078e000d */
[----:B------:R-:W-:Y:S01]  /*4350*/  HFMA2 R13, -RZ, RZ, 0, 1.847743988037109375e-06 ;  /* 0x0000001fff0d7431 */ /* 0x000fe200000001ff */
[----:B------:R-:W-:Y:S06]  /*4360*/  BSSY B3, `(.L_x_108) ;  /* 0x0000004000037945 */ /* 0x000fec0003800000 */
[----:B-1----:R-:W-:Y:S05]  /*4370*/  WARPSYNC.COLLECTIVE R20, `(.L_x_109) ;  /* 0x0000000014087348 */ /* 0x002fea0003c00000 */
[----:B------:R0:W2:Y:S02]  /*4380*/  SHFL.IDX P2, R13, R22, R21, R13 ;  /* 0x00000015160d7389 */ /* 0x0000a4000004000d */
[----:B012---:R-:W-:Y:S05]  /*4390*/  ENDCOLLECTIVE ;  /* 0x000000000000791b */ /* 0x007fea0003800000 */
.L_x_109:
[----:B------:R-:W-:Y:S05]  /*43a0*/  BSYNC B3 ;  /* 0x0000000000037941 */ /* 0x000fea0003800000 */
.L_x_108:
[----:B------:R-:W-:Y:S05]  /*43b0*/  BRA `(.L_x_110) ;  /* 0xffffffc800447947 */ /* 0x000fea000383ffff */
.L_x_23:
[----:B------:R-:W-:Y:S01]  /*43c0*/  BSSY B2, `(.L_x_111) ;  /* 0x0000006000027945 */ /* 0x000fe20003800000 */
[----:B------:R-:W-:Y:S01]  /*43d0*/  PLOP3.LUT P0, PT, P0, PT, PT, 0x8, 0x80 ;  /* 0x000000000080781c */ /* 0x000fe2000070e170 */
[----:B------:R-:W-:-:S12]  /*43e0*/  IMAD.MOV.U32 R20, RZ, RZ, -0x1 ;  /* 0xffffffffff147424 */ /* 0x000fd800078e00ff */
[----:B-12---:R-:W-:Y:S05]  /*43f0*/  WARPSYNC.COLLECTIVE R20, `(.L_x_112) ;  /* 0x0000000014087348 */ /* 0x006fea0003c00000 */
[----:B------:R-:W-:Y:S01]  /*4400*/  VOTE.ANY R20, PT, P0 ;  /* 0x0000000000147806 */ /* 0x000fe200000e0100 */
[----:B-12---:R-:W-:Y:S06]  /*4410*/  ENDCOLLECTIVE ;  /* 0x000000000000791b */ /* 0x006fec0003800000 */
.L_x_112:
[----:B------:R-:W-:Y:S05]  /*4420*/  BSYNC B2 ;  /* 0x0000000000027941 */ /* 0x000fea0003800000 */
.L_x_111:
[----:B------:R-:W-:Y:S05]  /*4430*/  BRA `(.L_x_113) ;  /* 0xffffffc800547947 */ /* 0x000fea000383ffff */
.L_x_26:
[----:B------:R-:W-:Y:S01]  /*4440*/  BSSY B3, `(.L_x_114) ;  /* 0x0000005000037945 */ /* 0x000fe20003800000 */
[----:B0-----:R-:W-:-:S07]  /*4450*/  IMAD.MOV.U32 R21, RZ, RZ, R22 ;  /* 0x000000ffff157224 */ /* 0x001fce00078e0016 */
[----:B-1----:R-:W-:Y:S05]  /*4460*/  WARPSYNC.COLLECTIVE R20, `(.L_x_115) ;  /* 0x0000000014087348 */ /* 0x002fea0003c00000 */
[----:B------:R0:W2:Y:S02]  /*4470*/  MATCH.ANY R20, R21 ;  /* 0x00000000151473a1 */ /* 0x0000a400000e8000 */
[----:B012---:R-:W-:Y:S05]  /*4480*/  ENDCOLLECTIVE ;  /* 0x000000000000791b */ /* 0x007fea0003800000 */
.L_x_115:
[----:B------:R-:W-:Y:S05]  /*4490*/  BSYNC B3 ;  /* 0x0000000000037941 */ /* 0x000fea0003800000 */
.L_x_114:
[----:B------:R-:W-:Y:S05]  /*44a0*/  BRA `(.L_x_116) ;  /* 0xffffffc800647947 */ /* 0x000fea000383ffff */
.L_x_29:
[----:B------:R-:W-:Y:S01]  /*44b0*/  BSSY B3, `(.L_x_117) ;  /* 0x0000006000037945 */ /* 0x000fe20003800000 */
[----:B--2---:R-:W-:Y:S02]  /*44c0*/  IMAD.MOV.U32 R22, RZ, RZ, R13 ;  /* 0x000000ffff167224 */ /* 0x004fe400078e000d */
[----:B------:R-:W-:-:S07]  /*44d0*/  IMAD.MOV.U32 R13, RZ, RZ, 0x1f ;  /* 0x0000001fff0d7424 */ /* 0x000fce00078e00ff */
[----:B-1----:R-:W-:Y:S05]  /*44e0*/  WARPSYNC.COLLECTIVE R20, `(.L_x_118) ;  /* 0x0000000014087348 */ /* 0x002fea0003c00000 */
[----:B------:R0:W2:Y:S02]  /*44f0*/  SHFL.IDX P2, R13, R22, R21, R13 ;  /* 0x00000015160d7389 */ /* 0x0000a4000004000d */
[----:B012---:R-:W-:Y:S05]  /*4500*/  ENDCOLLECTIVE ;  /* 0x000000000000791b */ /* 0x007fea0003800000 */
.L_x_118:
[----:B------:R-:W-:Y:S05]  /*4510*/  BSYNC B3 ;  /* 0x0000000000037941 */ /* 0x000fea0003800000 */
.L_x_117:
[----:B------:R-:W-:Y:S05]  /*4520*/  BRA `(.L_x_119) ;  /* 0xffffffc8009c7947 */ /* 0x000fea000383ffff */
.L_x_30:
[----:B------:R-:W-:Y:S01]  /*4530*/  BSSY B2, `(.L_x_120) ;  /* 0x0000006000027945 */ /* 0x000fe20003800000 */
[----:B------:R-:W-:Y:S01]  /*4540*/  PLOP3.LUT P0, PT, P0, PT, PT, 0x8, 0x80 ;  /* 0x000000000080781c */ /* 0x000fe2000070e170 */
[----:B------:R-:W-:-:S12]  /*4550*/  IMAD.MOV.U32 R20, RZ, RZ, -0x1 ;  /* 0xffffffffff147424 */ /* 0x000fd800078e00ff */
[----:B-12---:R-:W-:Y:S05]  /*4560*/  WARPSYNC.COLLECTIVE R20, `(.L_x_121) ;  /* 0x0000000014087348 */ /* 0x006fea0003c00000 */
[----:B------:R-:W-:Y:S01]  /*4570*/  VOTE.ANY R20, PT, P0 ;  /* 0x0000000000147806 */ /* 0x000fe200000e0100 */
[----:B-12---:R-:W-:Y:S06]  /*4580*/  ENDCOLLECTIVE ;  /* 0x000000000000791b */ /* 0x006fec0003800000 */
.L_x_121:
[----:B------:R-:W-:Y:S05]  /*4590*/  BSYNC B2 ;  /* 0x0000000000027941 */ /* 0x000fea0003800000 */
.L_x_120:
[----:B------:R-:W-:Y:S05]  /*45a0*/  BRA `(.L_x_122) ;  /* 0xffffffc800ac7947 */ /* 0x000fea000383ffff */
.L_x_33:
[----:B------:R-:W-:Y:S01]  /*45b0*/  BSSY B3, `(.L_x_123) ;  /* 0x0000005000037945 */ /* 0x000fe20003800000 */
[----:B0-----:R-:W-:-:S07]  /*45c0*/  IMAD.MOV.U32 R21, RZ, RZ, R25 ;  /* 0x000000ffff157224 */ /* 0x001fce00078e0019 */
[----:B-1----:R-:W-:Y:S05]  /*45d0*/  WARPSYNC.COLLECTIVE R20, `(.L_x_124) ;  /* 0x0000000014087348 */ /* 0x002fea0003c00000 */
[----:B------:R0:W2:Y:S02]  /*45e0*/  MATCH.ANY R20, R21 ;  /* 0x00000000151473a1 */ /* 0x0000a400000e8000 */
[----:B012---:R-:W-:Y:S05]  /*45f0*/  ENDCOLLECTIVE ;  /* 0x000000000000791b */ /* 0x007fea0003800000 */
.L_x_124:
[----:B------:R-:W-:Y:S05]  /*4600*/  BSYNC B3 ;  /* 0x0000000000037941 */ /* 0x000fea0003800000 */
.L_x_123:
[----:B------:R-:W-:Y:S05]  /*4610*/  BRA `(.L_x_125) ;  /* 0xffffffc800c07947 */ /* 0x000fea000383ffff */
.L_x_36:
[----:B------:R-:W-:Y:S01]  /*4620*/  BSSY B3, `(.L_x_126) ;  /* 0x0000006000037945 */ /* 0x000fe20003800000 */
[----:B------:R-:W-:Y:S01]  /*4630*/  MOV R22, R13 ;  /* 0x0000000d00167202 */ /* 0x000fe20000000f00 */
[----:B------:R-:W-:-:S07]  /*4640*/  IMAD.MOV.U32 R13, RZ, RZ, 0x1f ;  /* 0x0000001fff0d7424 */ /* 0x000fce00078e00ff */
[----:B-12---:R-:W-:Y:S05]  /*4650*/  WARPSYNC.COLLECTIVE R20, `(.L_x_127) ;  /* 0x0000000014087348 */ /* 0x006fea0003c00000 */
[----:B------:R0:W3:Y:S02]  /*4660*/  SHFL.IDX P2, R13, R22, R21, R13 ;  /* 0x00000015160d7389 */ /* 0x0000e4000004000d */
[----:B0123--:R-:W-:Y:S05]  /*4670*/  ENDCOLLECTIVE ;  /* 0x000000000000791b */ /* 0x00ffea0003800000 */
.L_x_127:
[----:B------:R-:W-:Y:S05]  /*4680*/  BSYNC B3 ;  /* 0x0000000000037941 */ /* 0x000fea0003800000 */
.L_x_126:
[----:B------:R-:W-:Y:S05]  /*4690*/  BRA `(.L_x_128) ;  /* 0xffffffc800f87947 */ /* 0x000fea000383ffff */
.L_x_38:
[----:B------:R-:W-:Y:S01]  /*46a0*/  BSSY B0, `(.L_x_129) ;  /* 0x0000006000007945 */ /* 0x000fe20003800000 */
[----:B------:R-:W-:Y:S01]  /*46b0*/  PLOP3.LUT P0, PT, P0, PT, PT, 0x8, 0x80 ;  /* 0x000000000080781c */ /* 0x000fe2000070e170 */
[----:B------:R-:W-:-:S12]  /*46c0*/  IMAD.MOV.U32 R20, RZ, RZ, -0x1 ;  /* 0xffffffffff147424 */ /* 0x000fd800078e00ff */
[----:B-12---:R-:W-:Y:S05]  /*46d0*/  WARPSYNC.COLLECTIVE R20, `(.L_x_130) ;  /* 0x0000000014087348 */ /* 0x006fea0003c00000 */
[----:B------:R-:W-:Y:S01]  /*46e0*/  VOTE.ANY R20, PT, P0 ;  /* 0x0000000000147806 */ /* 0x000fe200000e0100 */
[----:B-12---:R-:W-:Y:S06]  /*46f0*/  ENDCOLLECTIVE ;  /* 0x000000000000791b */ /* 0x006fec0003800000 */
.L_x_130:
[----:B------:R-:W-:Y:S05]  /*4700*/  BSYNC B0 ;  /* 0x0000000000007941 */ /* 0x000fea0003800000 */
.L_x_129:
[----:B------:R-:W-:Y:S05]  /*4710*/  BRA `(.L_x_131) ;  /* 0xffffffcc00347947 */ /* 0x000fea000383ffff */
.L_x_41:
[----:B------:R-:W-:Y:S01]  /*4720*/  BSSY B1, `(.L_x_132) ;  /* 0x0000005000017945 */ /* 0x000fe20003800000 */
[----:B0-----:R-:W-:-:S07]  /*4730*/  IMAD.MOV.U32 R21, RZ, RZ, R23 ;  /* 0x000000ffff157224 */ /* 0x001fce00078e0017 */
[----:B-1----:R-:W-:Y:S05]  /*4740*/  WARPSYNC.COLLECTIVE R20, `(.L_x_133) ;  /* 0x0000000014087348 */ /* 0x002fea0003c00000 */
[----:B------:R0:W2:Y:S02]  /*4750*/  MATCH.ANY R20, R21 ;  /* 0x00000000151473a1 */ /* 0x0000a400000e8000 */
[----:B012---:R-:W-:Y:S05]  /*4760*/  ENDCOLLECTIVE ;  /* 0x000000000000791b */ /* 0x007fea0003800000 */
.L_x_133:
[----:B------:R-:W-:Y:S05]  /*4770*/  BSYNC B1 ;  /* 0x0000000000017941 */ /* 0x000fea0003800000 */
.L_x_132:
[----:B------:R-:W-:Y:S05]  /*4780*/  BRA `(.L_x_134) ;  /* 0xffffffcc00547947 */ /* 0x000fea000383ffff */
.L_x_44:
[----:B------:R-:W-:Y:S01]  /*4790*/  BSSY B1, `(.L_x_135) ;  /* 0x0000006000017945 */ /* 0x000fe20003800000 */
[----:B------:R-:W-:Y:S02]  /*47a0*/  IMAD.MOV.U32 R22, RZ, RZ, R13 ;  /* 0x000000ffff167224 */ /* 0x000fe400078e000d */
[----:B------:R-:W-:-:S07]  /*47b0*/  IMAD.MOV.U32 R13, RZ, RZ, 0x1f ;  /* 0x0000001fff0d7424 */ /* 0x000fce00078e00ff */
[----:B-1----:R-:W-:Y:S05]  /*47c0*/  WARPSYNC.COLLECTIVE R20, `(.L_x_136) ;  /* 0x0000000014087348 */ /* 0x002fea0003c00000 */
[----:B------:R0:W2:Y:S02]  /*47d0*/  SHFL.IDX P2, R13, R22, R21, R13 ;  /* 0x00000015160d7389 */ /* 0x0000a4000004000d */
[----:B012---:R-:W-:Y:S05]  /*47e0*/  ENDCOLLECTIVE ;  /* 0x000000000000791b */ /* 0x007fea0003800000 */
.L_x_136:
[----:B------:R-:W-:Y:S05]  /*47f0*/  BSYNC B1 ;  /* 0x0000000000017941 */ /* 0x000fea0003800000 */
.L_x_135:
[----:B------:R-:W-:Y:S05]  /*4800*/  BRA `(.L_x_137) ;  /* 0xffffffcc008c7947 */ /* 0x000fea000383ffff */
.L_x_138:
[----:B------:R-:W-:-:S00]  /*4810*/  BRA `(.L_x_138) ;  /* 0xfffffffc00fc7947 */ /* 0x000fc0000383ffff */
[----:B------:R-:W-:-:S00]  /*4820*/  NOP ;  /* 0x0000000000007918 */ /* 0x000fc00000000000 */
        /* <DEDUP_REMOVED lines=13> */
.L_x_156:


//--------------------- .text._Z16globalBinCounterPiS_ii --------------------------
	.section	.text._Z16globalBinCounterPiS_ii,"ax",@progbits
	.align	128
        .global         _Z16globalBinCounterPiS_ii
        .type           _Z16globalBinCounterPiS_ii,@function
        .size           _Z16globalBinCounterPiS_ii,(.L_x_157 - _Z16globalBinCounterPiS_ii)
        .other          _Z16globalBinCounterPiS_ii,@"STO_CUDA_ENTRY STV_DEFAULT"
_Z16globalBinCounterPiS_ii:
.text._Z16globalBinCounterPiS_ii:
[----:B------:R-:W-:Y:S01]  /*0000*/  LDC R1, c[0x0][0x37c] ;  /* 0x0000df00ff017b82 */ /* 0x000fe20000000800 */
[----:B------:R-:W0:Y:S01]  /*0010*/  S2R R37, SR_TID.X ;  /* 0x0000000000257919 */ /* 0x000e220000002100 */
[----:B------:R-:W1:Y:S01]  /*0020*/  LDCU UR4, c[0x0][0x390] ;  /* 0x00007200ff0477ac */ /* 0x000e620008000800 */
[----:B------:R-:W-:Y:S01]  /*0030*/  BSSY.RECONVERGENT B0, `(.L_x_139) ;  /* 0x0000039000007945 */ /* 0x000fe20003800200 */
[----:B-1----:R-:W-:-:S04]  /*0040*/  IMAD.U32 R3, RZ, RZ, UR4 ;  /* 0x00000004ff037e24 */ /* 0x002fc8000f8e00ff */
[----:B------:R-:W-:Y:S01]  /*0050*/  IMAD.SHL.U32 R36, R3, 0x100, RZ ;  /* 0x0000010003247824 */ /* 0x000fe200078e00ff */
[C---:B0-----:R-:W-:Y:S02]  /*0060*/  LOP3.LUT R5, R37.reuse, 0x1f, RZ, 0xc0, !PT ;  /* 0x0000001f25057812 */ /* 0x041fe400078ec0ff */
[----:B------:R-:W-:Y:S02]  /*0070*/  SHF.L.U32 R0, R37, 0x3, RZ ;  /* 0x0000000325007819 */ /* 0x000fe400000006ff */
[----:B------:R-:W-:Y:S02]  /*0080*/  ISETP.GE.AND P0, PT, R5, R36, PT ;  /* 0x000000240500720c */ /* 0x000fe40003f06270 */
[----:B------:R-:W-:-:S11]  /*0090*/  LOP3.LUT R0, R0, 0x1f00, RZ, 0xc0, !PT ;  /* 0x00001f0000007812 */ /* 0x000fd600078ec0ff */
[----:B------:R-:W-:Y:S05]  /*00a0*/  @P0 BRA `(.L_x_140) ;  /* 0x0000000000c40947 */ /* 0x000fea0003800000 */
[----:B------:R-:W-:Y:S01]  /*00b0*/  LOP3.LUT R7, RZ, R5, RZ, 0x33, !PT ;  /* 0x00000005ff077212 */ /* 0x000fe200078e33ff */
[----:B------:R-:W-:Y:S04]  /*00c0*/  BSSY.RECONVERGENT B1, `(.L_x_141) ;  /* 0x0000021000017945 */ /* 0x000fe80003800200 */
[----:B------:R-:W-:-:S05]  /*00d0*/  IMAD.IADD R7, R36, 0x1, R7 ;  /* 0x0000000124077824 */ /* 0x000fca00078e0207 */
[C---:B------:R-:W-:Y:S02]  /*00e0*/  ISETP.GE.U32.AND P1, PT, R7.reuse, 0x1e0, PT ;  /* 0x000001e00700780c */ /* 0x040fe40003f26070 */
[----:B------:R-:W-:-:S04]  /*00f0*/  LEA.HI R2, R7, 0x1, RZ, 0x1b ;  /* 0x0000000107027811 */ /* 0x000fc800078fd8ff */
[----:B------:R-:W-:-:S07]  /*0100*/  LOP3.LUT P0, RZ, R2, 0x8, RZ, 0xc0, !PT ;  /* 0x0000000802ff7812 */ /* 0x000fce000780c0ff */
[----:B------:R-:W-:Y:S06]  /*0110*/  @!P1 BRA `(.L_x_142) ;  /* 0x00000000006c9947 */ /* 0x000fec0003800000 */
[----:B------:R-:W0:Y:S01]  /*0120*/  S2R R7, SR_CgaCtaId ;  /* 0x0000000000077919 */ /* 0x000e220000008800 */
[----:B------:R-:W-:Y:S02]  /*0130*/  MOV R4, 0x400 ;  /* 0x0000040000047802 */ /* 0x000fe40000000f00 */
[----:B------:R-:W-:Y:S01]  /*0140*/  LOP3.LUT R9, R2, 0xffffff0, RZ, 0xc0, !PT ;  /* 0x0ffffff002097812 */ /* 0x000fe200078ec0ff */
[----:B------:R-:W-:Y:S01]  /*0150*/  IMAD.MOV.U32 R2, RZ, RZ, RZ ;  /* 0x000000ffff027224 */ /* 0x000fe200078e00ff */
[----:B0-----:R-:W-:-:S07]  /*0160*/  LEA R7, R7, R4, 0x18 ;  /* 0x0000000407077211 */ /* 0x001fce00078ec0ff */
.L_x_143:
[----:B0-----:R-:W-:Y:S02]  /*0170*/  IMAD R4, R0, R3, R5 ;  /* 0x0000000300047224 */ /* 0x001fe400078e0205 */
[----:B------:R-:W-:Y:S02]  /*0180*/  VIADD R2, R2, 0x10 ;  /* 0x0000001002027836 */ /* 0x000fe40000000000 */
[----:B------:R-:W-:Y:S01]  /*0190*/  VIADD R5, R5, 0x200 ;  /* 0x0000020005057836 */ /* 0x000fe20000000000 */
[----:B------:R-:W-:Y:S02]  /*01a0*/  LEA R4, R4, R7, 0x2 ;  /* 0x0000000704047211 */ /* 0x000fe400078e10ff */
[----:B------:R-:W-:-:S03]  /*01b0*/  ISETP.NE.AND P1, PT, R2, R9, PT ;  /* 0x000000090200720c */ /* 0x000fc60003f25270 */
[----:B------:R0:W-:Y:S04]  /*01c0*/  STS [R4], RZ ;  /* 0x000000ff04007388 */ /* 0x0001e80000000800 */
[----:B------:R0:W-:Y:S04]  /*01d0*/  STS [R4+0x80], RZ ;  /* 0x000080ff04007388 */ /* 0x0001e80000000800 */
        /* <DEDUP_REMOVED lines=13> */
[----:B------:R0:W-:Y:S01]  /*02b0*/  STS [R4+0x780], RZ ;  /* 0x000780ff04007388 */ /* 0x0001e20000000800 */
[----:B------:R-:W-:Y:S05]  /*02c0*/  @P1 BRA `(.L_x_143) ;  /* 0xfffffffc00a81947 */ /* 0x000fea000383ffff */
.L_x_142:
[----:B------:R-:W-:Y:S05]  /*02d0*/  BSYNC.RECONVERGENT B1 ;  /* 0x0000000000017941 */ /* 0x000fea0003800200 */
.L_x_141:
[----:B------:R-:W-:Y:S05]  /*02e0*/  @!P0 BRA `(.L_x_140) ;  /* 0x0000000000348947 */ /* 0x000fea0003800000 */
[----:B------:R-:W1:Y:S01]  /*02f0*/  S2UR UR5, SR_CgaCtaId ;  /* 0x00000000000579c3 */ /* 0x000e620000008800 */
[----:B------:R-:W-:Y:S01]  /*0300*/  UMOV UR4, 0x400 ;  /* 0x0000040000047882 */ /* 0x000fe20000000000 */
[----:B------:R-:W-:Y:S01]  /*0310*/  IMAD R5, R0, R3, R5 ;  /* 0x0000000300057224 */ /* 0x000fe200078e0205 */
[----:B-1----:R-:W-:-:S06]  /*0320*/  ULEA UR4, UR5, UR4, 0x18 ;  /* 0x0000000405047291 */ /* 0x002fcc000f8ec0ff */
[----:B------:R-:W-:-:S05]  /*0330*/  LEA R5, R5, UR4, 0x2 ;  /* 0x0000000405057c11 */ /* 0x000fca000f8e10ff */
[----:B------:R1:W-:Y:S04]  /*0340*/  STS [R5], RZ ;  /* 0x000000ff05007388 */ /* 0x0003e80000000800 */
[----:B------:R1:W-:Y:S04]  /*0350*/  STS [R5+0x80], RZ ;  /* 0x000080ff05007388 */ /* 0x0003e80000000800 */
[----:B------:R1:W-:Y:S04]  /*0360*/  STS [R5+0x100], RZ ;  /* 0x000100ff05007388 */ /* 0x0003e80000000800 */
[----:B------:R1:W-:Y:S04]  /*0370*/  STS [R5+0x180], RZ ;  /* 0x000180ff05007388 */ /* 0x0003e80000000800 */
[----:B------:R1:W-:Y:S04]  /*0380*/  STS [R5+0x200], RZ ;  /* 0x000200ff05007388 */ /* 0x0003e80000000800 */
[----:B------:R1:W-:Y:S04]  /*0390*/  STS [R5+0x280], RZ ;  /* 0x000280ff05007388 */ /* 0x0003e80000000800 */
[----:B------:R1:W-:Y:S04]  /*03a0*/  STS [R5+0x300], RZ ;  /* 0x000300ff05007388 */ /* 0x0003e80000000800 */
[----:B------:R1:W-:Y:S02]  /*03b0*/  STS [R5+0x380], RZ ;  /* 0x000380ff05007388 */ /* 0x0003e40000000800 */
.L_x_140:
[----:B------:R-:W-:Y:S05]  /*03c0*/  BSYNC.RECONVERGENT B0 ;  /* 0x0000000000007941 */ /* 0x000fea0003800200 */
.L_x_139:
[----:B------:R-:W2:Y:S01]  /*03d0*/  S2UR UR4, SR_CTAID.X ;  /* 0x00000000000479c3 */ /* 0x000ea20000002500 */
[----:B------:R-:W3:Y:S07]  /*03e0*/  LDCU UR5, c[0x0][0x394] ;  /* 0x00007280ff0577ac */ /* 0x000eee0008000800 */
[----:B------:R-:W-:Y:S01]  /*03f0*/  BAR.SYNC.DEFER_BLOCKING 0x0 ;  /* 0x0000000000007b1d */ /* 0x000fe20000010000 */
[----:B------:R-:W-:-:S07]  /*0400*/  ISETP.GE.AND P0, PT, R3, 0x1, PT ;  /* 0x000000010300780c */ /* 0x000fce0003f06270 */
[----:B------:R-:W2:Y:S01]  /*0410*/  LDC R32, c[0x0][0x360] ;  /* 0x0000d800ff207b82 */ /* 0x000ea20000000800 */
[----:B------:R-:W4:Y:S01]  /*0420*/  LDCU.64 UR6, c[0x0][0x358] ;  /* 0x00006b00ff0677ac */ /* 0x000f220008000a00 */
[----:B------:R-:W-:Y:S01]  /*0430*/  BSSY.RECONVERGENT B0, `(.L_x_144) ;  /* 0x0000056000007945 */ /* 0x000fe20003800200 */
[----:B--2---:R-:W-:-:S05]  /*0440*/  IMAD R2, R32, UR4, R37 ;  /* 0x0000000420027c24 */ /* 0x004fca000f8e0225 */
[----:B---3--:R-:W-:-:S13]  /*0450*/  ISETP.GE.OR P0, PT, R2, UR5, !P0 ;  /* 0x0000000502007c0c */ /* 0x008fda000c706670 */
[----:B----4-:R-:W-:Y:S05]  /*0460*/  @P0 BRA `(.L_x_145) ;  /* 0x0000000400480947 */ /* 0x010fea0003800000 */
[----:B------:R-:W1:Y:S01]  /*0470*/  LDCU UR4, c[0x0][0x370] ;  /* 0x00006e00ff0477ac */ /* 0x000e620008000800 */
[C---:B------:R-:W-:Y:S02]  /*0480*/  LOP3.LUT R13, R3.reuse, 0x3, RZ, 0xc0, !PT ;  /* 0x00000003030d7812 */ /* 0x040fe400078ec0ff */
[----:B0-----:R-:W-:Y:S01]  /*0490*/  LOP3.LUT R4, R3, 0x7ffffffc, RZ, 0xc0, !PT ;  /* 0x7ffffffc03047812 */ /* 0x001fe200078ec0ff */
[----:B-1----:R-:W-:-:S07]  /*04a0*/  IMAD R5, R32, UR4, RZ ;  /* 0x0000000420057c24 */ /* 0x002fce000f8e02ff */
.L_x_149:
[----:B01-3-5:R-:W0:Y:S01]  /*04b0*/  LDC.64 R6, c[0x0][0x380] ;  /* 0x0000e000ff067b82 */ /* 0x02be220000000a00 */
[----:B------:R-:W1:Y:S01]  /*04c0*/  LDCU.64 UR4, c[0x0][0x390] ;  /* 0x00007200ff0477ac */ /* 0x000e620008000a00 */
[----:B0-----:R-:W-:-:S06]  /*04d0*/  IMAD.WIDE R6, R2, 0x4, R6 ;  /* 0x0000000402067825 */ /* 0x001fcc00078e0206 */
[----:B------:R0:W5:Y:S01]  /*04e0*/  LDG.E R6, desc[UR6][R6.64] ;  /* 0x0000000606067981 */ /* 0x000162000c1e1900 */
[----:B-1----:R-:W-:Y:S01]  /*04f0*/  MOV R3, UR4 ;  /* 0x0000000400037c02 */ /* 0x002fe20008000f00 */
[----:B------:R-:W-:Y:S02]  /*0500*/  IMAD.IADD R2, R5, 0x1, R2 ;  /* 0x0000000105027824 */ /* 0x000fe400078e0202 */
[----:B------:R-:W-:Y:S01]  /*0510*/  IMAD.MOV.U32 R8, RZ, RZ, RZ ;  /* 0x000000ffff087224 */ /* 0x000fe200078e00ff */
[----:B------:R-:W-:Y:S02]  /*0520*/  ISETP.GE.U32.AND P1, PT, R3, 0x4, PT ;  /* 0x000000040300780c */ /* 0x000fe40003f26070 */
[----:B------:R-:W-:-:S11]  /*0530*/  ISETP.GE.AND P0, PT, R2, UR5, PT ;  /* 0x0000000502007c0c */ /* 0x000fd6000bf06270 */
[----:B0-2---:R-:W-:Y:S05]  /*0540*/  @!P1 BRA `(.L_x_146) ;  /* 0x0000000000949947 */ /* 0x005fea0003800000 */
[----:B------:R-:W0:Y:S01]  /*0550*/  S2R R10, SR_CgaCtaId ;  /* 0x00000000000a7919 */ /* 0x000e220000008800 */
[----:B-----5:R-:W-:Y:S01]  /*0560*/  LOP3.LUT R8, R6, 0xff, RZ, 0xc0, !PT ;  /* 0x000000ff06087812 */ /* 0x020fe200078ec0ff */
[----:B------:R-:W-:Y:S01]  /*0570*/  HFMA2 R9, -RZ, RZ, 0, 0 ;  /* 0x00000000ff097431 */ /* 0x000fe200000001ff */
[----:B------:R-:W-:-:S03]  /*0580*/  MOV R7, 0x400 ;  /* 0x0000040000077802 */ /* 0x000fc60000000f00 */
[----:B------:R-:W-:Y:S01]  /*0590*/  IMAD R8, R0, R3, R8 ;  /* 0x0000000300087224 */ /* 0x000fe200078e0208 */
[----:B0-----:R-:W-:-:S07]  /*05a0*/  LEA R7, R10, R7, 0x18 ;  /* 0x000000070a077211 */ /* 0x001fce00078ec0ff */
.L_x_147:
[C---:B0-----:R-:W-:Y:S01]  /*05b0*/  VIADD R10, R9.reuse, 0x1 ;  /* 0x00000001090a7836 */ /* 0x041fe20000000000 */
[C---:B------:R-:W-:Y:S01]  /*05c0*/  IADD3 R14, PT, PT, R9.reuse, 0x3, RZ ;  /* 0x00000003090e7810 */ /* 0x040fe20007ffe0ff */
[----:B------:R-:W-:Y:S02]  /*05d0*/  VIADD R12, R9, 0x2 ;  /* 0x00000002090c7836 */ /* 0x000fe40000000000 */
[----:B------:R-:W-:Y:S01]  /*05e0*/  IMAD.SHL.U32 R11, R10, 0x8, RZ ;  /* 0x000000080a0b7824 */ /* 0x000fe200078e00ff */
[----:B------:R-:W-:Y:S01]  /*05f0*/  SHF.L.U32 R17, R14, 0x3, RZ ;  /* 0x000000030e117819 */ /* 0x000fe200000006ff */
[----:B------:R-:W-:-:S03]  /*0600*/  IMAD.SHL.U32 R15, R12, 0x8, RZ ;  /* 0x000000080c0f7824 */ /* 0x000fc600078e00ff */
[--C-:B------:R-:W-:Y:S02]  /*0610*/  SHF.R.S32.HI R11, RZ, R11, R6.reuse ;  /* 0x0000000bff0b7219 */ /* 0x100fe40000011406 */
[--C-:B------:R-:W-:Y:S02]  /*0620*/  SHF.R.S32.HI R15, RZ, R15, R6.reuse ;  /* 0x0000000fff0f7219 */ /* 0x100fe40000011406 */
[----:B------:R-:W-:Y:S02]  /*0630*/  LOP3.LUT R11, R11, 0xff, RZ, 0xc0, !PT ;  /* 0x000000ff0b0b7812 */ /* 0x000fe400078ec0ff */
[----:B------:R-:W-:Y:S02]  /*0640*/  SHF.R.S32.HI R17, RZ, R17, R6 ;  /* 0x00000011ff117219 */ /* 0x000fe40000011406 */
[----:B------:R-:W-:Y:S01]  /*0650*/  LOP3.LUT R15, R15, 0xff, RZ, 0xc0, !PT ;  /* 0x000000ff0f0f7812 */ /* 0x000fe200078ec0ff */
[----:B------:R-:W-:Y:S01]  /*0660*/  IMAD R11, R10, 0x100, R11 ;  /* 0x000001000a0b7824 */ /* 0x000fe200078e020b */
[----:B------:R-:W-:Y:S01]  /*0670*/  LOP3.LUT R17, R17, 0xff, RZ, 0xc0, !PT ;  /* 0x000000ff11117812 */ /* 0x000fe200078ec0ff */
[C---:B------:R-:W-:Y:S01]  /*0680*/  IMAD R10, R9.reuse, 0x100, R8 ;  /* 0x00000100090a7824 */ /* 0x040fe200078e0208 */
[----:B------:R-:W-:Y:S01]  /*0690*/  IADD3 R9, PT, PT, R9, 0x4, RZ ;  /* 0x0000000409097810 */ /* 0x000fe20007ffe0ff */
[----:B------:R-:W-:Y:S01]  /*06a0*/  IMAD R15, R12, 0x100, R15 ;  /* 0x000001000c0f7824 */ /* 0x000fe200078e020f */
[----:B------:R-:W-:Y:S01]  /*06b0*/  LEA R17, R14, R17, 0x8 ;  /* 0x000000110e117211 */ /* 0x000fe200078e40ff */
[CC--:B------:R-:W-:Y:S01]  /*06c0*/  IMAD R12, R0.reuse, R3.reuse, R11 ;  /* 0x00000003000c7224 */ /* 0x0c0fe200078e020b */
[----:B------:R-:W-:Y:S01]  /*06d0*/  ISETP.NE.AND P1, PT, R9, R4, PT ;  /* 0x000000040900720c */ /* 0x000fe20003f25270 */
[----:B------:R-:W-:-:S02]  /*06e0*/  IMAD R14, R0, R3, R15 ;  /* 0x00000003000e7224 */ /* 0x000fc400078e020f */
[----:B------:R-:W-:Y:S01]  /*06f0*/  IMAD R16, R0, R3, R17 ;  /* 0x0000000300107224 */ /* 0x000fe200078e0211 */
[----:B------:R-:W-:Y:S01]  /*0700*/  LEA R12, R12, R7, 0x2 ;  /* 0x000000070c0c7211 */ /* 0x000fe200078e10ff */
[--C-:B------:R-:W-:Y:S02]  /*0710*/  IMAD R10, R10, 0x4, R7.reuse ;  /* 0x000000040a0a7824 */ /* 0x100fe400078e0207 */
[--C-:B------:R-:W-:Y:S02]  /*0720*/  IMAD R14, R14, 0x4, R7.reuse ;  /* 0x000000040e0e7824 */ /* 0x100fe400078e0207 */
[----:B------:R-:W-:Y:S01]  /*0730*/  IMAD R16, R16, 0x4, R7 ;  /* 0x0000000410107824 */ /* 0x000fe200078e0207 */
[----:B------:R0:W-:Y:S04]  /*0740*/  ATOMS.POPC.INC.32 RZ, [R10+URZ] ;  /* 0x000000000aff7f8c */ /* 0x0001e8000d8000ff */
[----:B------:R0:W-:Y:S04]  /*0750*/  ATOMS.POPC.INC.32 RZ, [R12+URZ] ;  /* 0x000000000cff7f8c */ /* 0x0001e8000d8000ff */
[----:B------:R0:W-:Y:S04]  /*0760*/  ATOMS.POPC.INC.32 RZ, [R14+URZ] ;  /* 0x000000000eff7f8c */ /* 0x0001e8000d8000ff */
[----:B------:R0:W-:Y:S01]  /*0770*/  ATOMS.POPC.INC.32 RZ, [R16+URZ] ;  /* 0x0000000010ff7f8c */ /* 0x0001e2000d8000ff */
[----:B------:R-:W-:Y:S05]  /*0780*/  @P1 BRA `(.L_x_147) ;  /* 0xfffffffc00881947 */ /* 0x000fea000383ffff */
[----:B------:R-:W-:-:S07]  /*0790*/  IMAD.MOV.U32 R8, RZ, RZ, R4 ;  /* 0x000000ffff087224 */ /* 0x000fce00078e0004 */
.L_x_146:
[----:B------:R-:W-:-:S13]  /*07a0*/  ISETP.NE.AND P1, PT, R13, RZ, PT ;  /* 0x000000ff0d00720c */ /* 0x000fda0003f25270 */
[----:B------:R-:W-:Y:S05]  /*07b0*/  @!P1 BRA `(.L_x_148) ;  /* 0x0000000000709947 */ /* 0x000fea0003800000 */
[----:B------:R-:W1:Y:S01]  /*07c0*/  S2UR UR5, SR_CgaCtaId ;  /* 0x00000000000579c3 */ /* 0x000e620000008800 */
[----:B-----5:R-:W-:Y:S01]  /*07d0*/  LOP3.LUT R7, R6, 0xff, RZ, 0xc0, !PT ;  /* 0x000000ff06077812 */ /* 0x020fe200078ec0ff */
[----:B------:R-:W-:Y:S01]  /*07e0*/  UMOV UR4, 0x400 ;  /* 0x0000040000047882 */ /* 0x000fe20000000000 */
[----:B------:R-:W-:-:S03]  /*07f0*/  ISETP.NE.AND P1, PT, R13, 0x1, PT ;  /* 0x000000010d00780c */ /* 0x000fc60003f25270 */
[----:B------:R-:W-:-:S04]  /*0800*/  IMAD R7, R8, 0x100, R7 ;  /* 0x0000010008077824 */ /* 0x000fc800078e0207 */
[----:B------:R-:W-:Y:S01]  /*0810*/  IMAD R7, R0, R3, R7 ;  /* 0x0000000300077224 */ /* 0x000fe200078e0207 */
[----:B-1----:R-:W-:-:S06]  /*0820*/  ULEA UR4, UR5, UR4, 0x18 ;  /* 0x0000000405047291 */ /* 0x002fcc000f8ec0ff */
[----:B------:R-:W-:-:S05]  /*0830*/  LEA R7, R7, UR4, 0x2 ;  /* 0x0000000407077c11 */ /* 0x000fca000f8e10ff */
[----:B------:R1:W-:Y:S01]  /*0840*/  ATOMS.POPC.INC.32 RZ, [R7+URZ] ;  /* 0x0000000007ff7f8c */ /* 0x0003e2000d8000ff */
[----:B------:R-:W-:Y:S05]  /*0850*/  @!P1 BRA `(.L_x_148) ;  /* 0x0000000000489947 */ /* 0x000fea0003800000 */
[----:B-1----:R-:W-:Y:S02]  /*0860*/  IADD3 R7, PT, PT, R8, 0x1, RZ ;  /* 0x0000000108077810 */ /* 0x002fe40007ffe0ff */
[----:B------:R-:W-:-:S03]  /*0870*/  ISETP.NE.AND P1, PT, R13, 0x2, PT ;  /* 0x000000020d00780c */ /* 0x000fc60003f25270 */
[----:B------:R-:W-:-:S05]  /*0880*/  IMAD.SHL.U32 R9, R7, 0x8, RZ ;  /* 0x0000000807097824 */ /* 0x000fca00078e00ff */
[----:B------:R-:W-:-:S04]  /*0890*/  SHF.R.S32.HI R9, RZ, R9, R6 ;  /* 0x00000009ff097219 */ /* 0x000fc80000011406 */
[----:B0-----:R-:W-:-:S05]  /*08a0*/  LOP3.LUT R10, R9, 0xff, RZ, 0xc0, !PT ;  /* 0x000000ff090a7812 */ /* 0x001fca00078ec0ff */
[----:B------:R-:W-:-:S04]  /*08b0*/  IMAD R10, R7, 0x100, R10 ;  /* 0x00000100070a7824 */ /* 0x000fc800078e020a */
[----:B------:R-:W-:-:S05]  /*08c0*/  IMAD R10, R0, R3, R10 ;  /* 0x00000003000a7224 */ /* 0x000fca00078e020a */
[----:B------:R-:W-:-:S05]  /*08d0*/  LEA R10, R10, UR4, 0x2 ;  /* 0x000000040a0a7c11 */ /* 0x000fca000f8e10ff */
[----:B------:R2:W-:Y:S01]  /*08e0*/  ATOMS.POPC.INC.32 RZ, [R10+URZ] ;  /* 0x000000000aff7f8c */ /* 0x0005e2000d8000ff */
[----:B------:R-:W-:Y:S05]  /*08f0*/  @!P1 BRA `(.L_x_148) ;  /* 0x0000000000209947 */ /* 0x000fea0003800000 */
[----:B------:R-:W-:-:S05]  /*0900*/  IADD3 R7, PT, PT, R8, 0x2, RZ ;  /* 0x0000000208077810 */ /* 0x000fca0007ffe0ff */
[----:B------:R-:W-:-:S05]  /*0910*/  IMAD.SHL.U32 R9, R7, 0x8, RZ ;  /* 0x0000000807097824 */ /* 0x000fca00078e00ff */
[----:B------:R-:W-:-:S04]  /*0920*/  SHF.R.S32.HI R9, RZ, R9, R6 ;  /* 0x00000009ff097219 */ /* 0x000fc80000011406 */
[----:B------:R-:W-:-:S05]  /*0930*/  LOP3.LUT R6, R9, 0xff, RZ, 0xc0, !PT ;  /* 0x000000ff09067812 */ /* 0x000fca00078ec0ff */
[----:B------:R-:W-:-:S04]  /*0940*/  IMAD R6, R7, 0x100, R6 ;  /* 0x0000010007067824 */ /* 0x000fc800078e0206 */
[----:B------:R-:W-:-:S05]  /*0950*/  IMAD R6, R0, R3, R6 ;  /* 0x0000000300067224 */ /* 0x000fca00078e0206 */
[----:B------:R-:W-:-:S05]  /*0960*/  LEA R6, R6, UR4, 0x2 ;  /* 0x0000000406067c11 */ /* 0x000fca000f8e10ff */
[----:B------:R3:W-:Y:S02]  /*0970*/  ATOMS.POPC.INC.32 RZ, [R6+URZ] ;  /* 0x0000000006ff7f8c */ /* 0x0007e4000d8000ff */
.L_x_148:
[----:B------:R-:W-:Y:S05]  /*0980*/  @!P0 BRA `(.L_x_149) ;  /* 0xfffffff800c88947 */ /* 0x000fea000383ffff */
.L_x_145:
[----:B------:R-:W-:Y:S05]  /*0990*/  BSYNC.RECONVERGENT B0 ;  /* 0x0000000000007941 */ /* 0x000fea0003800200 */
.L_x_144:
[----:B------:R-:W-:Y:S01]  /*09a0*/  SHF.L.U32 R34, R3, 0x3, RZ ;  /* 0x0000000303227819 */ /* 0x000fe200000006ff */
[----:B------:R-:W-:Y:S03]  /*09b0*/  BAR.SYNC.DEFER_BLOCKING 0x0 ;  /* 0x0000000000007b1d */ /* 0x000fe60000010000 */
[----:B------:R-:W-:-:S03]  /*09c0*/  ISETP.GE.AND P0, PT, R37, R34, PT ;  /* 0x000000222500720c */ /* 0x000fc60003f06270 */
[----:B------:R-:W-:Y:S10]  /*09d0*/  BSSY.RECONVERGENT B0, `(.L_x_150) ;  /* 0x00000d0000007945 */ /* 0x000ff40003800200 */
[----:B------:R-:W-:Y:S05]  /*09e0*/  @P0 BRA `(.L_x_151) ;  /* 0x0000000c00380947 */ /* 0x000fea0003800000 */
[----:B------:R-:W4:Y:S01]  /*09f0*/  S2R R3, SR_CgaCtaId ;  /* 0x0000000000037919 */ /* 0x000f220000008800 */
[----:B------:R-:W-:Y:S01]  /*0a00*/  MOV R0, 0x400 ;  /* 0x0000040000007802 */ /* 0x000fe20000000f00 */
[----:B------:R-:W-:-:S03]  /*0a10*/  IMAD.MOV.U32 R35, RZ, RZ, R37 ;  /* 0x000000ffff237224 */ /* 0x000fc600078e0025 */
[----:B----4-:R-:W-:-:S07]  /*0a20*/  LEA R0, R3, R0, 0x18 ;  /* 0x0000000003007211 */ /* 0x010fce00078ec0ff */
.L_x_153:
[----:B------:R-:W-:Y:S01]  /*0a30*/  IMAD R2, R35, 0x400, R0 ;  /* 0x0000040023027824 */ /* 0x000fe200078e0200 */
[----:B------:R-:W-:Y:S01]  /*0a40*/  IADD3 R35, PT, PT, R32, R35, RZ ;  /* 0x0000002320237210 */ /* 0x000fe20007ffe0ff */
[----:B------:R-:W-:Y:S02]  /*0a50*/  IMAD.MOV.U32 R33, RZ, RZ, 0x40 ;  /* 0x00000040ff217424 */ /* 0x000fe400078e00ff */
[----:B------:R-:W-:Y:S01]  /*0a60*/  IMAD.MOV.U32 R24, RZ, RZ, RZ ;  /* 0x000000ffff187224 */ /* 0x000fe200078e00ff */
[----:B----4-:R-:W-:-:S13]  /*0a70*/  ISETP.GE.AND P1, PT, R35, R34, PT ;  /* 0x000000222300720c */ /* 0x010fda0003f26270 */
.L_x_152:
[----:B----4-:R-:W-:Y:S02]  /*0a80*/  IADD3 R3, PT, PT, R2, R33, RZ ;  /* 0x0000002102037210 */ /* 0x010fe40007ffe0ff */
[----:B------:R-:W-:-:S03]  /*0a90*/  IADD3 R33, PT, PT, R33, 0x200, RZ ;  /* 0x0000020021217810 */ /* 0x000fc60007ffe0ff */
[----:B01-3-5:R-:W0:Y:S01]  /*0aa0*/  LDS.128 R4, [R3+-0x40] ;  /* 0xffffc00003047984 */ /* 0x02be220000000c00 */
[----:B------:R-:W-:-:S03]  /*0ab0*/  ISETP.NE.AND P0, PT, R33, 0x440, PT ;  /* 0x000004402100780c */ /* 0x000fc60003f05270 */
[----:B------:R-:W1:Y:S04]  /*0ac0*/  LDS.128 R12, [R3+-0x30] ;  /* 0xffffd000030c7984 */ /* 0x000e680000000c00 */
[----:B------:R-:W3:Y:S04]  /*0ad0*/  LDS.128 R16, [R3+-0x20] ;  /* 0xffffe00003107984 */ /* 0x000ee80000000c00 */
[----:B--2---:R-:W-:Y:S01]  /*0ae0*/  LDS.128 R8, [R3] ;  /* 0x0000000003087984 */ /* 0x004fe20000000c00 */
[----:B0-----:R-:W-:-:S04]  /*0af0*/  IMAD.IADD R25, R4, 0x1, R24 ;  /* 0x0000000104197824 */ /* 0x001fc800078e0218 */
[----:B------:R-:W-:-:S05]  /*0b00*/  IMAD.IADD R26, R5, 0x1, R25 ;  /* 0x00000001051a7824 */ /* 0x000fca00078e0219 */
[----:B------:R-:W-:-:S05]  /*0b10*/  IADD3 R27, PT, PT, R6, R26, RZ ;  /* 0x0000001a061b7210 */ /* 0x000fca0007ffe0ff */
[----:B------:R-:W-:Y:S01]  /*0b20*/  IMAD.IADD R20, R7, 0x1, R27 ;  /* 0x0000000107147824 */ /* 0x000fe200078e021b */
[----:B------:R-:W-:Y:S03]  /*0b30*/  STS.128 [R3+-0x40], R24 ;  /* 0xffffc01803007388 */ /* 0x000fe60000000c00 */
[----:B-1----:R-:W-:Y:S01]  /*0b40*/  IMAD.IADD R21, R20, 0x1, R12 ;  /* 0x0000000114157824 */ /* 0x002fe200078e020c */
[----:B------:R-:W0:Y:S04]  /*0b50*/  LDS.128 R4, [R3+-0x10] ;  /* 0xfffff00003047984 */ /* 0x000e280000000c00 */
[----:B------:R-:W-:-:S05]  /*0b60*/  IADD3 R22, PT, PT, R13, R21, RZ ;  /* 0x000000150d167210 */ /* 0x000fca0007ffe0ff */
[----:B------:R-:W-:-:S04]  /*0b70*/  IMAD.IADD R23, R14, 0x1, R22 ;  /* 0x000000010e177824 */ /* 0x000fc800078e0216 */
[----:B------:R-:W-:Y:S01]  /*0b80*/  IMAD.IADD R12, R15, 0x1, R23 ;  /* 0x000000010f0c7824 */ /* 0x000fe200078e0217 */
[----:B------:R1:W-:Y:S04]  /*0b90*/  STS.128 [R3+-0x30], R20 ;  /* 0xffffd01403007388 */ /* 0x0003e80000000c00 */
[----:B---3--:R-:W-:-:S05]  /*0ba0*/  IADD3 R13, PT, PT, R12, R16, RZ ;  /* 0x000000100c0d7210 */ /* 0x008fca0007ffe0ff */
[----:B------:R-:W-:-:S04]  /*0bb0*/  IMAD.IADD R14, R17, 0x1, R13 ;  /* 0x00000001110e7824 */ /* 0x000fc800078e020d */
[----:B------:R-:W-:-:S05]  /*0bc0*/  IMAD.IADD R15, R18, 0x1, R14 ;  /* 0x00000001120f7824 */ /* 0x000fca00078e020e */
[----:B------:R-:W-:Y:S01]  /*0bd0*/  IADD3 R28, PT, PT, R19, R15, RZ ;  /* 0x0000000f131c7210 */ /* 0x000fe20007ffe0ff */
[----:B------:R-:W-:Y:S04]  /*0be0*/  STS.128 [R3+-0x20], R12 ;  /* 0xffffe00c03007388 */ /* 0x000fe80000000c00 */
[----:B------:R-:W2:Y:S01]  /*0bf0*/  LDS.128 R16, [R3+0x10] ;  /* 0x0000100003107984 */ /* 0x000ea20000000c00 */
[----:B0-----:R-:W-:-:S03]  /*0c00*/  IMAD.IADD R29, R28, 0x1, R4 ;  /* 0x000000011c1d7824 */ /* 0x001fc600078e0204 */
[----:B------:R-:W-:Y:S01]  /*0c10*/  LDS.128 R12, [R3+0x30] ;  /* 0x00003000030c7984 */ /* 0x000fe20000000c00 */
[----:B------:R-:W-:-:S05]  /*0c20*/  IMAD.IADD R30, R5, 0x1, R29 ;  /* 0x00000001051e7824 */ /* 0x000fca00078e021d */
[----:B------:R-:W-:-:S05]  /*0c30*/  IADD3 R31, PT, PT, R6, R30, RZ ;  /* 0x0000001e061f7210 */ /* 0x000fca0007ffe0ff */
[----:B-1----:R-:W-:Y:S01]  /*0c40*/  IMAD.IADD R20, R7, 0x1, R31 ;  /* 0x0000000107147824 */ /* 0x002fe200078e021f */
[----:B------:R-:W-:Y:S03]  /*0c50*/  STS.128 [R3+-0x10], R28 ;  /* 0xfffff01c03007388 */ /* 0x000fe60000000c00 */
[----:B------:R-:W-:Y:S01]  /*0c60*/  IMAD.IADD R21, R20, 0x1, R8 ;  /* 0x0000000114157824 */ /* 0x000fe200078e0208 */
[----:B------:R-:W0:Y:S04]  /*0c70*/  LDS.128 R4, [R3+0x20] ;  /* 0x0000200003047984 */ /* 0x000e280000000c00 */
[----:B------:R-:W-:-:S05]  /*0c80*/  IADD3 R22, PT, PT, R9, R21, RZ ;  /* 0x0000001509167210 */ /* 0x000fca0007ffe0ff */
[----:B------:R-:W-:-:S04]  /*0c90*/  IMAD.IADD R23, R10, 0x1, R22 ;  /* 0x000000010a177824 */ /* 0x000fc800078e0216 */
[----:B------:R-:W-:Y:S01]  /*0ca0*/  IMAD.IADD R8, R11, 0x1, R23 ;  /* 0x000000010b087824 */ /* 0x000fe200078e0217 */
[----:B------:R1:W-:Y:S04]  /*0cb0*/  STS.128 [R3], R20 ;  /* 0x0000001403007388 */ /* 0x0003e80000000c00 */
[----:B--2---:R-:W-:-:S05]  /*0cc0*/  IADD3 R9, PT, PT, R8, R16, RZ ;  /* 0x0000001008097210 */ /* 0x004fca0007ffe0ff */
[----:B------:R-:W-:-:S04]  /*0cd0*/  IMAD.IADD R10, R17, 0x1, R9 ;  /* 0x00000001110a7824 */ /* 0x000fc800078e0209 */
[----:B------:R-:W-:-:S05]  /*0ce0*/  IMAD.IADD R11, R18, 0x1, R10 ;  /* 0x00000001120b7824 */ /* 0x000fca00078e020a */
[----:B------:R-:W-:Y:S01]  /*0cf0*/  IADD3 R24, PT, PT, R19, R11, RZ ;  /* 0x0000000b13187210 */ /* 0x000fe20007ffe0ff */
[----:B------:R-:W-:Y:S04]  /*0d00*/  STS.128 [R3+0x10], R8 ;  /* 0x0000100803007388 */ /* 0x000fe80000000c00 */
[----:B------:R-:W2:Y:S01]  /*0d10*/  LDS.128 R16, [R3+0x40] ;  /* 0x0000400003107984 */ /* 0x000ea20000000c00 */
[----:B0-----:R-:W-:-:S03]  /*0d20*/  IMAD.IADD R25, R24, 0x1, R4 ;  /* 0x0000000118197824 */ /* 0x001fc600078e0204 */
[----:B------:R-:W-:Y:S01]  /*0d30*/  LDS.128 R8, [R3+0x60] ;  /* 0x0000600003087984 */ /* 0x000fe20000000c00 */
[----:B------:R-:W-:-:S05]  /*0d40*/  IMAD.IADD R26, R5, 0x1, R25 ;  /* 0x00000001051a7824 */ /* 0x000fca00078e0219 */
[----:B------:R-:W-:-:S05]  /*0d50*/  IADD3 R27, PT, PT, R6, R26, RZ ;  /* 0x0000001a061b7210 */ /* 0x000fca0007ffe0ff */
[----:B-1----:R-:W-:Y:S01]  /*0d60*/  IMAD.IADD R20, R7, 0x1, R27 ;  /* 0x0000000107147824 */ /* 0x002fe200078e021b */
[----:B------:R-:W-:Y:S03]  /*0d70*/  STS.128 [R3+0x20], R24 ;  /* 0x0000201803007388 */ /* 0x000fe60000000c00 */
[----:B------:R-:W-:Y:S01]  /*0d80*/  IMAD.IADD R21, R20, 0x1, R12 ;  /* 0x0000000114157824 */ /* 0x000fe200078e020c */
[----:B------:R-:W0:Y:S04]  /*0d90*/  LDS.128 R4, [R3+0x50] ;  /* 0x0000500003047984 */ /* 0x000e280000000c00 */
[----:B------:R-:W-:-:S05]  /*0da0*/  IADD3 R22, PT, PT, R13, R21, RZ ;  /* 0x000000150d167210 */ /* 0x000fca0007ffe0ff */
[----:B------:R-:W-:-:S04]  /*0db0*/  IMAD.IADD R23, R14, 0x1, R22 ;  /* 0x000000010e177824 */ /* 0x000fc800078e0216 */
[----:B------:R-:W-:Y:S01]  /*0dc0*/  IMAD.IADD R12, R15, 0x1, R23 ;  /* 0x000000010f0c7824 */ /* 0x000fe200078e0217 */
[----:B------:R1:W-:Y:S04]  /*0dd0*/  STS.128 [R3+0x30], R20 ;  /* 0x0000301403007388 */ /* 0x0003e80000000c00 */
        /* <DEDUP_REMOVED lines=32> */
[----:B------:R-:W-:Y:S01]  /*0fe0*/  IADD3 R22, PT, PT, R13, R21, RZ ;  /* 0x000000150d167210 */ /* 0x000fe20007ffe0ff */
[----:B------:R-:W-:Y:S04]  /*0ff0*/  LDS.128 R24, [R3+0xf0] ;  /* 0x0000f00003187984 */ /* 0x000fe80000000c00 */
[----:B------:R-:W-:-:S04]  /*1000*/  IMAD.IADD R23, R14, 0x1, R22 ;  /* 0x000000010e177824 */ /* 0x000fc800078e0216 */
[----:B------:R-:W-:Y:S01]  /*1010*/  IMAD.IADD R28, R15, 0x1, R23 ;  /* 0x000000010f1c7824 */ /* 0x000fe200078e0217 */
[----:B------:R-:W-:Y:S04]  /*1020*/  STS.128 [R3+0x90], R20 ;  /* 0x0000901403007388 */ /* 0x000fe80000000c00 */
[----:B--2---:R-:W-:Y:S01]  /*1030*/  IADD3 R29, PT, PT, R28, R16, RZ ;  /* 0x000000101c1d7210 */ /* 0x004fe20007ffe0ff */
[----:B------:R-:W1:Y:S04]  /*1040*/  LDS.128 R12, [R3+0xd0] ;  /* 0x0000d000030c7984 */ /* 0x000e680000000c00 */
[----:B------:R-:W-:Y:S01]  /*1050*/  IMAD.IADD R30, R17, 0x1, R29 ;  /* 0x00000001111e7824 */ /* 0x000fe200078e021d */
[----:B------:R-:W2:Y:S03]  /*1060*/  LDS.128 R20, [R3+0xe0] ;  /* 0x0000e00003147984 */ /* 0x000ea60000000c00 */
[----:B------:R-:W-:-:S05]  /*1070*/  IMAD.IADD R31, R18, 0x1, R30 ;  /* 0x00000001121f7824 */ /* 0x000fca00078e021e */
[----:B------:R-:W-:Y:S01]  /*1080*/  IADD3 R16, PT, PT, R19, R31, RZ ;  /* 0x0000001f13107210 */ /* 0x000fe20007ffe0ff */
[----:B------:R3:W-:Y:S04]  /*1090*/  STS.128 [R3+0xa0], R28 ;  /* 0x0000a01c03007388 */ /* 0x0007e80000000c00 */
[----:B0-----:R-:W-:-:S05]  /*10a0*/  IMAD.IADD R17, R16, 0x1, R4 ;  /* 0x0000000110117824 */ /* 0x001fca00078e0204 */
[----:B------:R-:W-:-:S05]  /*10b0*/  IADD3 R18, PT, PT, R5, R17, RZ ;  /* 0x0000001105127210 */ /* 0x000fca0007ffe0ff */
[----:B------:R-:W-:-:S05]  /*10c0*/  IMAD.IADD R19, R6, 0x1, R18 ;  /* 0x0000000106137824 */ /* 0x000fca00078e0212 */
[----:B------:R-:W-:Y:S01]  /*10d0*/  IADD3 R4, PT, PT, R7, R19, RZ ;  /* 0x0000001307047210 */ /* 0x000fe20007ffe0ff */
[----:B------:R-:W-:Y:S04]  /*10e0*/  STS.128 [R3+0xb0], R16 ;  /* 0x0000b01003007388 */ /* 0x000fe80000000c00 */
[----:B------:R-:W-:Y:S01]  /*10f0*/  IMAD.IADD R5, R4, 0x1, R8 ;  /* 0x0000000104057824 */ /* 0x000fe200078e0208 */
[----:B------:R-:W-:Y:S04]  /*1100*/  LDS.128 R16, [R3+0x110] ;  /* 0x0001100003107984 */ /* 0x000fe80000000c00 */
[----:B------:R-:W-:-:S05]  /*1110*/  IADD3 R6, PT, PT, R9, R5, RZ ;  /* 0x0000000509067210 */ /* 0x000fca0007ffe0ff */
[----:B------:R-:W-:-:S05]  /*1120*/  IMAD.IADD R7, R10, 0x1, R6 ;  /* 0x000000010a077824 */ /* 0x000fca00078e0206 */
[----:B---3--:R-:W-:Y:S01]  /*1130*/  IADD3 R28, PT, PT, R11, R7, RZ ;  /* 0x000000070b1c7210 */ /* 0x008fe20007ffe0ff */
[----:B------:R0:W-:Y:S04]  /*1140*/  STS.128 [R3+0xc0], R4 ;  /* 0x0000c00403007388 */ /* 0x0001e80000000c00 */
[----:B-1----:R-:W-:Y:S01]  /*1150*/  IMAD.IADD R29, R28, 0x1, R12 ;  /* 0x000000011c1d7824 */ /* 0x002fe200078e020c */
[----:B------:R-:W1:Y:S04]  /*1160*/  LDS.128 R8, [R3+0x100] ;  /* 0x0001000003087984 */ /* 0x000e680000000c00 */
[----:B------:R-:W-:-:S05]  /*1170*/  IADD3 R30, PT, PT, R13, R29, RZ ;  /* 0x0000001d0d1e7210 */ /* 0x000fca0007ffe0ff */
[----:B------:R-:W-:-:S05]  /*1180*/  IMAD.IADD R31, R14, 0x1, R30 ;  /* 0x000000010e1f7824 */ /* 0x000fca00078e021e */
[----:B------:R-:W-:Y:S01]  /*1190*/  IADD3 R12, PT, PT, R15, R31, RZ ;  /* 0x0000001f0f0c7210 */ /* 0x000fe20007ffe0ff */
[----:B------:R3:W-:Y:S04]  /*11a0*/  STS.128 [R3+0xd0], R28 ;  /* 0x0000d01c03007388 */ /* 0x0007e80000000c00 */
[----:B--2---:R-:W-:-:S05]  /*11b0*/  IMAD.IADD R13, R12, 0x1, R20 ;  /* 0x000000010c0d7824 */ /* 0x004fca00078e0214 */
[----:B------:R-:W-:-:S05]  /*11c0*/  IADD3 R14, PT, PT, R21, R13, RZ ;  /* 0x0000000d150e7210 */ /* 0x000fca0007ffe0ff */
[----:B------:R-:W-:-:S05]  /*11d0*/  IMAD.IADD R15, R22, 0x1, R14 ;  /* 0x00000001160f7824 */ /* 0x000fca00078e020e */
[----:B0-----:R-:W-:Y:S01]  /*11e0*/  IADD3 R4, PT, PT, R23, R15, RZ ;  /* 0x0000000f17047210 */ /* 0x001fe20007ffe0ff */
[----:B------:R-:W-:Y:S04]  /*11f0*/  STS.128 [R3+0xe0], R12 ;  /* 0x0000e00c03007388 */ /* 0x000fe80000000c00 */
[----:B------:R-:W-:Y:S01]  /*1200*/  IMAD.IADD R5, R4, 0x1, R24 ;  /* 0x0000000104057824 */ /* 0x000fe200078e0218 */
[----:B------:R-:W0:Y:S04]  /*1210*/  LDS.128 R20, [R3+0x120] ;  /* 0x0001200003147984 */ /* 0x000e280000000c00 */
[----:B------:R-:W-:Y:S01]  /*1220*/  IADD3 R6, PT, PT, R25, R5, RZ ;  /* 0x0000000519067210 */ /* 0x000fe20007ffe0ff */
[----:B------:R-:W-:Y:S04]  /*1230*/  LDS.128 R12, [R3+0x140] ;  /* 0x00014000030c7984 */ /* 0x000fe80000000c00 */
[----:B------:R-:W-:-:S05]  /*1240*/  IMAD.IADD R7, R26, 0x1, R6 ;  /* 0x000000011a077824 */ /* 0x000fca00078e0206 */
[----:B---3--:R-:W-:Y:S01]  /*1250*/  IADD3 R28, PT, PT, R27, R7, RZ ;  /* 0x000000071b1c7210 */ /* 0x008fe20007ffe0ff */
[----:B------:R2:W-:Y:S04]  /*1260*/  STS.128 [R3+0xf0], R4 ;  /* 0x0000f00403007388 */ /* 0x0005e80000000c00 */
[----:B-1----:R-:W-:-:S05]  /*1270*/  IMAD.IADD R29, R28, 0x1, R8 ;  /* 0x000000011c1d7824 */ /* 0x002fca00078e0208 */
[----:B------:R-:W-:-:S05]  /*1280*/  IADD3 R30, PT, PT, R9, R29, RZ ;  /* 0x0000001d091e7210 */ /* 0x000fca0007ffe0ff */
[----:B------:R-:W-:-:S05]  /*1290*/  IMAD.IADD R31, R10, 0x1, R30 ;  /* 0x000000010a1f7824 */ /* 0x000fca00078e021e */
[----:B------:R-:W-:Y:S01]  /*12a0*/  IADD3 R24, PT, PT, R11, R31, RZ ;  /* 0x0000001f0b187210 */ /* 0x000fe20007ffe0ff */
[----:B------:R1:W-:Y:S04]  /*12b0*/  STS.128 [R3+0x100], R28 ;  /* 0x0001001c03007388 */ /* 0x0003e80000000c00 */
[----:B------:R-:W-:Y:S01]  /*12c0*/  IMAD.IADD R25, R24, 0x1, R16 ;  /* 0x0000000118197824 */ /* 0x000fe200078e0210 */
[----:B------:R-:W3:Y:S04]  /*12d0*/  LDS.128 R8, [R3+0x130] ;  /* 0x0001300003087984 */ /* 0x000ee80000000c00 */
[----:B------:R-:W-:-:S05]  /*12e0*/  IADD3 R26, PT, PT, R17, R25, RZ ;  /* 0x00000019111a7210 */ /* 0x000fca0007ffe0ff */
[----:B------:R-:W-:-:S05]  /*12f0*/  IMAD.IADD R27, R18, 0x1, R26 ;  /* 0x00000001121b7824 */ /* 0x000fca00078e021a */
[----:B--2---:R-:W-:Y:S01]  /*1300*/  IADD3 R4, PT, PT, R19, R27, RZ ;  /* 0x0000001b13047210 */ /* 0x004fe20007ffe0ff */
[----:B------:R-:W-:Y:S04]  /*1310*/  STS.128 [R3+0x110], R24 ;  /* 0x0001101803007388 */ /* 0x000fe80000000c00 */
[----:B0-----:R-:W-:Y:S01]  /*1320*/  IMAD.IADD R5, R4, 0x1, R20 ;  /* 0x0000000104057824 */ /* 0x001fe200078e0214 */
[----:B------:R-:W0:Y:S04]  /*1330*/  LDS.128 R16, [R3+0x150] ;  /* 0x0001500003107984 */ /* 0x000e280000000c00 */
[----:B------:R-:W-:Y:S01]  /*1340*/  IADD3 R6, PT, PT, R21, R5, RZ ;  /* 0x0000000515067210 */ /* 0x000fe20007ffe0ff */
[----:B------:R-:W-:Y:S04]  /*1350*/  LDS.128 R24, [R3+0x180] ;  /* 0x0001800003187984 */ /* 0x000fe80000000c00 */
[----:B------:R-:W-:-:S05]  /*1360*/  IMAD.IADD R7, R22, 0x1, R6 ;  /* 0x0000000116077824 */ /* 0x000fca00078e0206 */
[----:B-1----:R-:W-:Y:S01]  /*1370*/  IADD3 R28, PT, PT, R23, R7, RZ ;  /* 0x00000007171c7210 */ /* 0x002fe20007ffe0ff */
[----:B------:R1:W-:Y:S04]  /*1380*/  STS.128 [R3+0x120], R4 ;  /* 0x0001200403007388 */ /* 0x0003e80000000c00 */
[----:B---3--:R-:W-:-:S05]  /*1390*/  IMAD.IADD R29, R28, 0x1, R8 ;  /* 0x000000011c1d7824 */ /* 0x008fca00078e0208 */
        /* <DEDUP_REMOVED lines=8> */
[----:B-1----:R-:W-:Y:S01]  /*1420*/  IADD3 R4, PT, PT, R15, R23, RZ ;  /* 0x000000170f047210 */ /* 0x002fe20007ffe0ff */
[----:B------:R-:W-:Y:S04]  /*1430*/  STS.128 [R3+0x140], R20 ;  /* 0x0001401403007388 */ /* 0x000fe80000000c00 */
[----:B0-----:R-:W-:Y:S01]  /*1440*/  IMAD.IADD R5, R4, 0x1, R16 ;  /* 0x0000000104057824 */ /* 0x001fe200078e0210 */
[----:B------:R-:W0:Y:S04]  /*1450*/  LDS.128 R12, [R3+0x170] ;  /* 0x00017000030c7984 */ /* 0x000e280000000c00 */
[----:B------:R-:W-:Y:S01]  /*1460*/  IADD3 R6, PT, PT, R17, R5, RZ ;  /* 0x0000000511067210 */ /* 0x000fe20007ffe0ff */
[----:B------:R-:W-:Y:S04]  /*1470*/  LDS.128 R20, [R3+0x1b0] ;  /* 0x0001b00003147984 */ /* 0x000fe80000000c00 */
[----:B------:R-:W-:-:S05]  /*1480*/  IMAD.IADD R7, R18, 0x1, R6 ;  /* 0x0000000112077824 */ /* 0x000fca00078e0206 */
[----:B--2---:R-:W-:Y:S01]  /*1490*/  IADD3 R28, PT, PT, R19, R7, RZ ;  /* 0x00000007131c7210 */ /* 0x004fe20007ffe0ff */
[----:B------:R1:W-:Y:S04]  /*14a0*/  STS.128 [R3+0x150], R4 ;  /* 0x0001500403007388 */ /* 0x0003e80000000c00 */
[----:B---3--:R-:W-:-:S05]  /*14b0*/  IMAD.IADD R29, R28, 0x1, R8 ;  /* 0x000000011c1d7824 */ /* 0x008fca00078e0208 */
[----:B------:R-:W-:-:S05]  /*14c0*/  IADD3 R30, PT, PT, R9, R29, RZ ;  /* 0x0000001d091e7210 */ /* 0x000fca0007ffe0ff */
[----:B------:R-:W-:-:S05]  /*14d0*/  IMAD.IADD R31, R10, 0x1, R30 ;  /* 0x000000010a1f7824 */ /* 0x000fca00078e021e */
[----:B------:R-:W-:Y:S01]  /*14e0*/  IADD3 R16, PT, PT, R11, R31, RZ ;  /* 0x0000001f0b107210 */ /* 0x000fe20007ffe0ff */
[----:B------:R2:W-:Y:S04]  /*14f0*/  STS.128 [R3+0x160], R28 ;  /* 0x0001601c03007388 */ /* 0x0005e80000000c00 */
[----:B0-----:R-:W-:Y:S01]  /*1500*/  IMAD.IADD R17, R16, 0x1, R12 ;  /* 0x0000000110117824 */ /* 0x001fe200078e020c */
[----:B------:R-:W0:Y:S04]  /*1510*/  LDS.128 R8, [R3+0x190] ;  /* 0x0001900003087984 */ /* 0x000e280000000c00 */
[----:B------:R-:W-:-:S05]  /*1520*/  IADD3 R18, PT, PT, R13, R17, RZ ;  /* 0x000000110d127210 */ /* 0x000fca0007ffe0ff */
[----:B------:R-:W-:-:S05]  /*1530*/  IMAD.IADD R19, R14, 0x1, R18 ;  /* 0x000000010e137824 */ /* 0x000fca00078e0212 */
[----:B-1----:R-:W-:Y:S01]  /*1540*/  IADD3 R4, PT, PT, R15, R19, RZ ;  /* 0x000000130f047210 */ /* 0x002fe20007ffe0ff */
[----:B------:R-:W-:Y:S04]  /*1550*/  STS.128 [R3+0x170], R16 ;  /* 0x0001701003007388 */ /* 0x000fe80000000c00 */
[----:B------:R-:W-:Y:S01]  /*1560*/  IMAD.IADD R5, R4, 0x1, R24 ;  /* 0x0000000104057824 */ /* 0x000fe200078e0218 */
[----:B------:R-:W1:Y:S04]  /*1570*/  LDS.128 R12, [R3+0x1a0] ;  /* 0x0001a000030c7984 */ /* 0x000e680000000c00 */
[----:B------:R-:W-:-:S05]  /*1580*/  IADD3 R6, PT, PT, R25, R5, RZ ;  /* 0x0000000519067210 */ /* 0x000fca0007ffe0ff */
[----:B------:R-:W-:-:S05]  /*1590*/  IMAD.IADD R7, R26, 0x1, R6 ;  /* 0x000000011a077824 */ /* 0x000fca00078e0206 */
[----:B--2---:R-:W-:Y:S01]  /*15a0*/  IADD3 R28, PT, PT, R27, R7, RZ ;  /* 0x000000071b1c7210 */ /* 0x004fe20007ffe0ff */
[----:B------:R4:W-:Y:S04]  /*15b0*/  STS.128 [R3+0x180], R4 ;  /* 0x0001800403007388 */ /* 0x0009e80000000c00 */
[----:B0-----:R-:W-:-:S05]  /*15c0*/  IMAD.IADD R29, R28, 0x1, R8 ;  /* 0x000000011c1d7824 */ /* 0x001fca00078e0208 */
[----:B------:R-:W-:-:S05]  /*15d0*/  IADD3 R30, PT, PT, R9, R29, RZ ;  /* 0x0000001d091e7210 */ /* 0x000fca0007ffe0ff */
[----:B------:R-:W-:-:S05]  /*15e0*/  IMAD.IADD R31, R10, 0x1, R30 ;  /* 0x000000010a1f7824 */ /* 0x000fca00078e021e */
[----:B------:R-:W-:Y:S01]  /*15f0*/  IADD3 R8, PT, PT, R11, R31, RZ ;  /* 0x0000001f0b087210 */ /* 0x000fe20007ffe0ff */
[----:B------:R4:W-:Y:S04]  /*1600*/  STS.128 [R3+0x190], R28 ;  /* 0x0001901c03007388 */ /* 0x0009e80000000c00 */
[----:B-1----:R-:W-:-:S05]  /*1610*/  IMAD.IADD R9, R8, 0x1, R12 ;  /* 0x0000000108097824 */ /* 0x002fca00078e020c */
[----:B------:R-:W-:-:S05]  /*1620*/  IADD3 R10, PT, PT, R13, R9, RZ ;  /* 0x000000090d0a7210 */ /* 0x000fca0007ffe0ff */
[----:B------:R-:W-:-:S05]  /*1630*/  IMAD.IADD R11, R14, 0x1, R10 ;  /* 0x000000010e0b7824 */ /* 0x000fca00078e020a */
[----:B------:R-:W-:Y:S01]  /*1640*/  IADD3 R12, PT, PT, R15, R11, RZ ;  /* 0x0000000b0f0c7210 */ /* 0x000fe20007ffe0ff */
[----:B------:R4:W-:Y:S04]  /*1650*/  STS.128 [R3+0x1a0], R8 ;  /* 0x0001a00803007388 */ /* 0x0009e80000000c00 */
[----:B------:R-:W-:-:S05]  /*1660*/  IMAD.IADD R13, R12, 0x1, R20 ;  /* 0x000000010c0d7824 */ /* 0x000fca00078e0214 */
[----:B------:R-:W-:-:S05]  /*1670*/  IADD3 R14, PT, PT, R21, R13, RZ ;  /* 0x0000000d150e7210 */ /* 0x000fca0007ffe0ff */
[----:B------:R-:W-:-:S04]  /*1680*/  IMAD.IADD R15, R22, 0x1, R14 ;  /* 0x00000001160f7824 */ /* 0x000fc800078e020e */
[----:B------:R-:W-:Y:S01]  /*1690*/  IMAD.IADD R24, R23, 0x1, R15 ;  /* 0x0000000117187824 */ /* 0x000fe200078e020f */
[----:B------:R4:W-:Y:S01]  /*16a0*/  STS.128 [R3+0x1b0], R12 ;  /* 0x0001b00c03007388 */ /* 0x0009e20000000c00 */
[----:B------:R-:W-:Y:S05]  /*16b0*/  @P0 BRA `(.L_x_152) ;  /* 0xfffffff000f00947 */ /* 0x000fea000383ffff */
[----:B------:R-:W-:Y:S05]  /*16c0*/  @!P1 BRA `(.L_x_153) ;  /* 0xfffffff000d89947 */ /* 0x000fea000383ffff */
.L_x_151:
[----:B------:R-:W-:Y:S05]  /*16d0*/  BSYNC.RECONVERGENT B0 ;  /* 0x0000000000007941 */ /* 0x000fea0003800200 */
.L_x_150:
[----:B------:R-:W-:Y:S01]  /*16e0*/  BAR.SYNC.DEFER_BLOCKING 0x0 ;  /* 0x0000000000007b1d */ /* 0x000fe20000010000 */
[----:B------:R-:W-:-:S13]  /*16f0*/  ISETP.GE.AND P0, PT, R37, R36, PT ;  /* 0x000000242500720c */ /* 0x000fda0003f06270 */
[----:B------:R-:W-:Y:S05]  /*1700*/  @P0 EXIT ;  /* 0x000000000000094d */ /* 0x000fea0003800000 */
[----:B------:R-:W0:Y:S01]  /*1710*/  S2UR UR5, SR_CgaCtaId ;  /* 0x00000000000579c3 */ /* 0x000e220000008800 */
[----:B------:R-:W-:-:S07]  /*1720*/  UMOV UR4, 0x400 ;  /* 0x0000040000047882 */ /* 0x000fce0000000000 */
[----:B----4-:R-:W4:Y:S08]  /*1730*/  LDC R15, c[0x0][0x390] ;  /* 0x0000e400ff0f7b82 */ /* 0x010f300000000800 */
[----:B------:R-:W1:Y:S01]  /*1740*/  LDC.64 R2, c[0x0][0x388] ;  /* 0x0000e200ff027b82 */ /* 0x000e620000000a00 */
[----:B0-----:R-:W-:-:S12]  /*1750*/  ULEA UR4, UR5, UR4, 0x18 ;  /* 0x0000000405047291 */ /* 0x001fd8000f8ec0ff */
.L_x_154:
[----:B------:R-:W-:-:S04]  /*1760*/  LEA R0, R37, UR4, 0x2 ;  /* 0x0000000425007c11 */ /* 0x000fc8000f8e10ff */
[C---:B0---4-:R-:W-:Y:S02]  /*1770*/  LEA R4, R15.reuse, R0, 0xa ;  /* 0x000000000f047211 */ /* 0x051fe400078e50ff */
[----:B------:R-:W-:Y:S02]  /*1780*/  LDS R0, [R0] ;  /* 0x0000000000007984 */ /* 0x000fe40000000800 */
[C---:B-1----:R-:W-:Y:S01]  /*1790*/  LEA R7, R15.reuse, R4, 0xb ;  /* 0x000000040f077211 */ /* 0x042fe200078e58ff */
[C-C-:B---3-5:R-:W-:Y:S01]  /*17a0*/  IMAD R6, R15.reuse, 0x400, R4.reuse ;  /* 0x000004000f067824 */ /* 0x168fe200078e0204 */
[----:B------:R-:W-:Y:S01]  /*17b0*/  LDS R5, [R4] ;  /* 0x0000000004057984 */ /* 0x000fe20000000800 */
[C---:B------:R-:W-:Y:S01]  /*17c0*/  IMAD R9, R15.reuse, 0x1000, R4 ;  /* 0x000010000f097824 */ /* 0x040fe200078e0204 */
[C---:B------:R-:W-:Y:S02]  /*17d0*/  LEA R8, R15.reuse, R7, 0xa ;  /* 0x000000070f087211 */ /* 0x040fe400078e50ff */
[----:B------:R-:W-:Y:S01]  /*17e0*/  LDS R7, [R7] ;  /* 0x0000000007077984 */ /* 0x000fe20000000800 */
[C---:B--2---:R-:W-:Y:S01]  /*17f0*/  IMAD R10, R15.reuse, 0x400, R9 ;  /* 0x000004000f0a7824 */ /* 0x044fe200078e0209 */
[----:B------:R-:W-:-:S02]  /*1800*/  LEA R12, R15, R9, 0xb ;  /* 0x000000090f0c7211 */ /* 0x000fc400078e58ff */
[----:B------:R-:W0:Y:S04]  /*1810*/  LDS R6, [R6] ;  /* 0x0000000006067984 */ /* 0x000e280000000800 */
[----:B------:R-:W1:Y:S04]  /*1820*/  LDS R8, [R8] ;  /* 0x0000000008087984 */ /* 0x000e680000000800 */
[----:B------:R-:W-:Y:S04]  /*1830*/  LDS R11, [R9] ;  /* 0x00000000090b7984 */ /* 0x000fe80000000800 */
[----:B------:R-:W2:Y:S04]  /*1840*/  LDS R10, [R10] ;  /* 0x000000000a0a7984 */ /* 0x000ea80000000800 */
[----:B------:R-:W3:Y:S01]  /*1850*/  LDS R13, [R12] ;  /* 0x000000000c0d7984 */ /* 0x000ee20000000800 */
[----:B0-----:R-:W-:Y:S01]  /*1860*/  IADD3 R0, PT, PT, R6, R5, R0 ;  /* 0x0000000506007210 */ /* 0x001fe20007ffe000 */
[----:B------:R-:W-:Y:S01]  /*1870*/  IMAD.WIDE R4, R37, 0x4, R2 ;  /* 0x0000000425047825 */ /* 0x000fe200078e0202 */
[----:B------:R-:W-:-:S02]  /*1880*/  IADD3 R37, PT, PT, R32, R37, RZ ;  /* 0x0000002520257210 */ /* 0x000fc40007ffe0ff */
[----:B-1----:R-:W-:Y:S02]  /*1890*/  IADD3 R0, PT, PT, R8, R7, R0 ;  /* 0x0000000708007210 */ /* 0x002fe40007ffe000 */
[----:B------:R-:W-:Y:S02]  /*18a0*/  ISETP.GE.AND P0, PT, R37, R36, PT ;  /* 0x000000242500720c */ /* 0x000fe40003f06270 */
[----:B--2---:R-:W-:-:S05]  /*18b0*/  IADD3 R0, PT, PT, R10, R11, R0 ;  /* 0x0000000b0a007210 */ /* 0x004fca0007ffe000 */
[----:B---3--:R-:W-:-:S05]  /*18c0*/  IMAD.IADD R13, R0, 0x1, R13 ;  /* 0x00000001000d7824 */ /* 0x008fca00078e020d */
[----:B------:R0:W-:Y:S01]  /*18d0*/  REDG.E.ADD.STRONG.GPU desc[UR6][R4.64], R13 ;  /* 0x0000000d0400798e */ /* 0x0001e2000c12e106 */
[----:B------:R-:W-:Y:S05]  /*18e0*/  @!P0 BRA `(.L_x_154) ;  /* 0xfffffffc009c8947 */ /* 0x000fea000383ffff */
[----:B------:R-:W-:Y:S05]  /*18f0*/  EXIT ;  /* 0x000000000000794d */ /* 0x000fea0003800000 */
.L_x_155:
        /* <DEDUP_REMOVED lines=16> */
.L_x_157:


//--------------------- .nv.shared._Z8oneSweepPiS_S_S_ii --------------------------
	.section	.nv.shared._Z8oneSweepPiS_S_S_ii,"aw",@nobits
	.sectionflags	@""
	.align	16
.nv.shared._Z8oneSweepPiS_S_S_ii:
	.zero		11264


//--------------------- .nv.shared.reserved.0     --------------------------
	.section	.nv.shared.reserved.0,"aw",@nobits
	.weak		__nv_reservedSMEM_offset_0_alias
	.size		__nv_reservedSMEM_offset_0_alias, 0, 64
	.other		__nv_reservedSMEM_offset_0_alias,@"STO_CUDA_RESERVED_SHARED STV_DEFAULT"
__nv_reservedSMEM_offset_0_alias:
	.zero		0
	.zero		64


//--------------------- .nv.global                --------------------------
	.section	.nv.global,"aw",@nobits
	.align	4
.nv.global:
	.type		gTileCounter,@object
	.size		gTileCounter,(.L_0 - gTileCounter)
gTileCounter:
	.zero		4
.L_0:


//--------------------- .nv.shared._Z16globalBinCounterPiS_ii --------------------------
	.section	.nv.shared._Z16globalBinCounterPiS_ii,"aw",@nobits
	.sectionflags	@""
	.align	16
	.zero		1024


//--------------------- .nv.constant0._Z8oneSweepPiS_S_S_ii --------------------------
	.section	.nv.constant0._Z8oneSweepPiS_S_S_ii,"a",@progbits
	.sectionflags	@""
	.align	4
.nv.constant0._Z8oneSweepPiS_S_S_ii:
	.zero		936


//--------------------- .nv.constant0._Z16globalBinCounterPiS_ii --------------------------
	.section	.nv.constant0._Z16globalBinCounterPiS_ii,"a",@progbits
	.sectionflags	@""
	.align	4
.nv.constant0._Z16globalBinCounterPiS_ii:
	.zero		920


//--------------------- SYMBOLS --------------------------

	.type		.nv.reservedSmem.offset0,@object
	.size		.nv.reservedSmem.offset0,0x4
	.type		.nv.reservedSmem.cap,@object
	.size		.nv.reservedSmem.cap,0x4
